//
// Generated by NVIDIA NVVM Compiler
//
// Compiler Build ID: CL-36424714
// Cuda compilation tools, release 13.0, V13.0.88
// Based on NVVM 20.0.0
//

.version 9.0
.target sm_100
.address_size 64

	// .globl	_Z13linear_kernelPKfS0_S0_Pfiii

.visible .entry _Z13linear_kernelPKfS0_S0_Pfiii(
	.param .u64 .ptr .align 1 _Z13linear_kernelPKfS0_S0_Pfiii_param_0,
	.param .u64 .ptr .align 1 _Z13linear_kernelPKfS0_S0_Pfiii_param_1,
	.param .u64 .ptr .align 1 _Z13linear_kernelPKfS0_S0_Pfiii_param_2,
	.param .u64 .ptr .align 1 _Z13linear_kernelPKfS0_S0_Pfiii_param_3,
	.param .u32 _Z13linear_kernelPKfS0_S0_Pfiii_param_4,
	.param .u32 _Z13linear_kernelPKfS0_S0_Pfiii_param_5,
	.param .u32 _Z13linear_kernelPKfS0_S0_Pfiii_param_6
)
{
	.reg .pred 	%p<23>;
	.reg .b32 	%r<72>;
	.reg .b32 	%f<175>;
	.reg .b64 	%rd<65>;

	ld.param.u64 	%rd11, [_Z13linear_kernelPKfS0_S0_Pfiii_param_0];
	ld.param.u64 	%rd12, [_Z13linear_kernelPKfS0_S0_Pfiii_param_1];
	ld.param.u64 	%rd13, [_Z13linear_kernelPKfS0_S0_Pfiii_param_2];
	ld.param.u64 	%rd14, [_Z13linear_kernelPKfS0_S0_Pfiii_param_3];
	ld.param.u32 	%r38, [_Z13linear_kernelPKfS0_S0_Pfiii_param_4];
	ld.param.u32 	%r36, [_Z13linear_kernelPKfS0_S0_Pfiii_param_5];
	ld.param.u32 	%r37, [_Z13linear_kernelPKfS0_S0_Pfiii_param_6];
	cvta.to.global.u64 	%rd1, %rd12;
	cvta.to.global.u64 	%rd2, %rd11;
	cvta.to.global.u64 	%rd3, %rd14;
	cvta.to.global.u64 	%rd4, %rd13;
	mov.u32 	%r39, %ctaid.x;
	mov.u32 	%r40, %ntid.x;
	mov.u32 	%r41, %tid.x;
	mad.lo.s32 	%r1, %r39, %r40, %r41;
	setp.ge.s32 	%p1, %r1, %r38;
	setp.lt.s32 	%p2, %r37, 1;
	or.pred  	%p3, %p1, %p2;
	@%p3 bra 	$L__BB0_29;
	setp.lt.s32 	%p4, %r36, 1;
	mul.lo.s32 	%r2, %r36, %r1;
	mul.lo.s32 	%r3, %r37, %r1;
	@%p4 bra 	$L__BB0_17;
	and.b32  	%r4, %r36, 15;
	and.b32  	%r5, %r36, 7;
	and.b32  	%r6, %r36, 2147483632;
	and.b32  	%r7, %r36, 3;
	neg.s32 	%r8, %r6;
	add.s64 	%rd5, %rd2, 32;
	mov.b32 	%r60, 0;
$L__BB0_3:
	setp.lt.u32 	%p13, %r36, 16;
	mul.lo.s32 	%r10, %r60, %r36;
	mov.f32 	%f174, 0f00000000;
	mov.b32 	%r64, 0;
	@%p13 bra 	$L__BB0_6;
	mul.wide.u32 	%rd31, %r10, 4;
	add.s64 	%rd32, %rd1, %rd31;
	add.s64 	%rd64, %rd32, 32;
	mov.f32 	%f174, 0f00000000;
	mov.u32 	%r61, %r2;
	mov.u32 	%r62, %r8;
$L__BB0_5:
	.pragma "nounroll";
	mul.wide.s32 	%rd33, %r61, 4;
	add.s64 	%rd34, %rd5, %rd33;
	ld.global.f32 	%f76, [%rd34+-32];
	ld.global.f32 	%f77, [%rd64+-32];
	fma.rn.f32 	%f78, %f76, %f77, %f174;
	ld.global.f32 	%f79, [%rd34+-28];
	ld.global.f32 	%f80, [%rd64+-28];
	fma.rn.f32 	%f81, %f79, %f80, %f78;
	ld.global.f32 	%f82, [%rd34+-24];
	ld.global.f32 	%f83, [%rd64+-24];
	fma.rn.f32 	%f84, %f82, %f83, %f81;
	ld.global.f32 	%f85, [%rd34+-20];
	ld.global.f32 	%f86, [%rd64+-20];
	fma.rn.f32 	%f87, %f85, %f86, %f84;
	ld.global.f32 	%f88, [%rd34+-16];
	ld.global.f32 	%f89, [%rd64+-16];
	fma.rn.f32 	%f90, %f88, %f89, %f87;
	ld.global.f32 	%f91, [%rd34+-12];
	ld.global.f32 	%f92, [%rd64+-12];
	fma.rn.f32 	%f93, %f91, %f92, %f90;
	ld.global.f32 	%f94, [%rd34+-8];
	ld.global.f32 	%f95, [%rd64+-8];
	fma.rn.f32 	%f96, %f94, %f95, %f93;
	ld.global.f32 	%f97, [%rd34+-4];
	ld.global.f32 	%f98, [%rd64+-4];
	fma.rn.f32 	%f99, %f97, %f98, %f96;
	ld.global.f32 	%f100, [%rd34];
	ld.global.f32 	%f101, [%rd64];
	fma.rn.f32 	%f102, %f100, %f101, %f99;
	ld.global.f32 	%f103, [%rd34+4];
	ld.global.f32 	%f104, [%rd64+4];
	fma.rn.f32 	%f105, %f103, %f104, %f102;
	ld.global.f32 	%f106, [%rd34+8];
	ld.global.f32 	%f107, [%rd64+8];
	fma.rn.f32 	%f108, %f106, %f107, %f105;
	ld.global.f32 	%f109, [%rd34+12];
	ld.global.f32 	%f110, [%rd64+12];
	fma.rn.f32 	%f111, %f109, %f110, %f108;
	ld.global.f32 	%f112, [%rd34+16];
	ld.global.f32 	%f113, [%rd64+16];
	fma.rn.f32 	%f114, %f112, %f113, %f111;
	ld.global.f32 	%f115, [%rd34+20];
	ld.global.f32 	%f116, [%rd64+20];
	fma.rn.f32 	%f117, %f115, %f116, %f114;
	ld.global.f32 	%f118, [%rd34+24];
	ld.global.f32 	%f119, [%rd64+24];
	fma.rn.f32 	%f120, %f118, %f119, %f117;
	ld.global.f32 	%f121, [%rd34+28];
	ld.global.f32 	%f122, [%rd64+28];
	fma.rn.f32 	%f174, %f121, %f122, %f120;
	add.s32 	%r62, %r62, 16;
	add.s32 	%r61, %r61, 16;
	add.s64 	%rd64, %rd64, 64;
	setp.ne.s32 	%p14, %r62, 0;
	mov.u32 	%r64, %r6;
	@%p14 bra 	$L__BB0_5;
$L__BB0_6:
	setp.eq.s32 	%p15, %r4, 0;
	@%p15 bra 	$L__BB0_16;
	add.s32 	%r51, %r4, -1;
	setp.lt.u32 	%p16, %r51, 7;
	@%p16 bra 	$L__BB0_9;
	add.s32 	%r52, %r64, %r2;
	mul.wide.s32 	%rd35, %r52, 4;
	add.s64 	%rd36, %rd2, %rd35;
	ld.global.f32 	%f124, [%rd36];
	add.s32 	%r53, %r64, %r10;
	mul.wide.u32 	%rd37, %r53, 4;
	add.s64 	%rd38, %rd1, %rd37;
	ld.global.f32 	%f125, [%rd38];
	fma.rn.f32 	%f126, %f124, %f125, %f174;
	ld.global.f32 	%f127, [%rd36+4];
	cvt.u64.u32 	%rd39, %r10;
	cvt.u64.u32 	%rd40, %r64;
	add.s64 	%rd41, %rd40, %rd39;
	shl.b64 	%rd42, %rd41, 2;
	add.s64 	%rd43, %rd1, %rd42;
	ld.global.f32 	%f128, [%rd43+4];
	fma.rn.f32 	%f129, %f127, %f128, %f126;
	ld.global.f32 	%f130, [%rd36+8];
	ld.global.f32 	%f131, [%rd43+8];
	fma.rn.f32 	%f132, %f130, %f131, %f129;
	ld.global.f32 	%f133, [%rd36+12];
	ld.global.f32 	%f134, [%rd43+12];
	fma.rn.f32 	%f135, %f133, %f134, %f132;
	ld.global.f32 	%f136, [%rd36+16];
	ld.global.f32 	%f137, [%rd43+16];
	fma.rn.f32 	%f138, %f136, %f137, %f135;
	ld.global.f32 	%f139, [%rd36+20];
	ld.global.f32 	%f140, [%rd43+20];
	fma.rn.f32 	%f141, %f139, %f140, %f138;
	ld.global.f32 	%f142, [%rd36+24];
	ld.global.f32 	%f143, [%rd43+24];
	fma.rn.f32 	%f144, %f142, %f143, %f141;
	ld.global.f32 	%f145, [%rd36+28];
	ld.global.f32 	%f146, [%rd43+28];
	fma.rn.f32 	%f174, %f145, %f146, %f144;
	add.s32 	%r64, %r64, 8;
$L__BB0_9:
	setp.eq.s32 	%p17, %r5, 0;
	@%p17 bra 	$L__BB0_16;
	add.s32 	%r54, %r5, -1;
	setp.lt.u32 	%p18, %r54, 3;
	@%p18 bra 	$L__BB0_12;
	add.s32 	%r55, %r64, %r2;
	mul.wide.s32 	%rd44, %r55, 4;
	add.s64 	%rd45, %rd2, %rd44;
	ld.global.f32 	%f148, [%rd45];
	add.s32 	%r56, %r64, %r10;
	mul.wide.u32 	%rd46, %r56, 4;
	add.s64 	%rd47, %rd1, %rd46;
	ld.global.f32 	%f149, [%rd47];
	fma.rn.f32 	%f150, %f148, %f149, %f174;
	ld.global.f32 	%f151, [%rd45+4];
	cvt.u64.u32 	%rd48, %r10;
	cvt.u64.u32 	%rd49, %r64;
	add.s64 	%rd50, %rd49, %rd48;
	shl.b64 	%rd51, %rd50, 2;
	add.s64 	%rd52, %rd1, %rd51;
	ld.global.f32 	%f152, [%rd52+4];
	fma.rn.f32 	%f153, %f151, %f152, %f150;
	ld.global.f32 	%f154, [%rd45+8];
	ld.global.f32 	%f155, [%rd52+8];
	fma.rn.f32 	%f156, %f154, %f155, %f153;
	ld.global.f32 	%f157, [%rd45+12];
	ld.global.f32 	%f158, [%rd52+12];
	fma.rn.f32 	%f174, %f157, %f158, %f156;
	add.s32 	%r64, %r64, 4;
$L__BB0_12:
	setp.eq.s32 	%p19, %r7, 0;
	@%p19 bra 	$L__BB0_16;
	setp.eq.s32 	%p20, %r7, 1;
	add.s32 	%r57, %r64, %r2;
	mul.wide.s32 	%rd53, %r57, 4;
	add.s64 	%rd9, %rd2, %rd53;
	ld.global.f32 	%f159, [%rd9];
	add.s32 	%r58, %r64, %r10;
	mul.wide.u32 	%rd54, %r58, 4;
	add.s64 	%rd55, %rd1, %rd54;
	ld.global.f32 	%f160, [%rd55];
	fma.rn.f32 	%f174, %f159, %f160, %f174;
	@%p20 bra 	$L__BB0_16;
	setp.eq.s32 	%p21, %r7, 2;
	ld.global.f32 	%f161, [%rd9+4];
	cvt.u64.u32 	%rd56, %r10;
	cvt.u64.u32 	%rd57, %r64;
	add.s64 	%rd58, %rd57, %rd56;
	shl.b64 	%rd59, %rd58, 2;
	add.s64 	%rd10, %rd1, %rd59;
	ld.global.f32 	%f162, [%rd10+4];
	fma.rn.f32 	%f174, %f161, %f162, %f174;
	@%p21 bra 	$L__BB0_16;
	ld.global.f32 	%f163, [%rd9+8];
	ld.global.f32 	%f164, [%rd10+8];
	fma.rn.f32 	%f174, %f163, %f164, %f174;
$L__BB0_16:
	mul.wide.u32 	%rd60, %r60, 4;
	add.s64 	%rd61, %rd4, %rd60;
	ld.global.f32 	%f165, [%rd61];
	add.f32 	%f166, %f174, %f165;
	add.s32 	%r59, %r60, %r3;
	mul.wide.s32 	%rd62, %r59, 4;
	add.s64 	%rd63, %rd3, %rd62;
	st.global.f32 	[%rd63], %f166;
	add.s32 	%r60, %r60, 1;
	setp.eq.s32 	%p22, %r60, %r37;
	@%p22 bra 	$L__BB0_29;
	bra.uni 	$L__BB0_3;
$L__BB0_17:
	and.b32  	%r21, %r37, 15;
	setp.lt.u32 	%p5, %r37, 16;
	mov.b32 	%r68, 0;
	@%p5 bra 	$L__BB0_20;
	and.b32  	%r68, %r37, 2147483632;
	mov.b32 	%r66, 0;
$L__BB0_19:
	.pragma "nounroll";
	mul.wide.u32 	%rd15, %r66, 4;
	add.s64 	%rd16, %rd4, %rd15;
	ld.global.f32 	%f15, [%rd16];
	add.f32 	%f16, %f15, 0f00000000;
	add.s32 	%r44, %r66, %r3;
	mul.wide.s32 	%rd17, %r44, 4;
	add.s64 	%rd18, %rd3, %rd17;
	st.global.f32 	[%rd18], %f16;
	ld.global.f32 	%f17, [%rd16+4];
	add.f32 	%f18, %f17, 0f00000000;
	st.global.f32 	[%rd18+4], %f18;
	ld.global.f32 	%f19, [%rd16+8];
	add.f32 	%f20, %f19, 0f00000000;
	st.global.f32 	[%rd18+8], %f20;
	ld.global.f32 	%f21, [%rd16+12];
	add.f32 	%f22, %f21, 0f00000000;
	st.global.f32 	[%rd18+12], %f22;
	ld.global.f32 	%f23, [%rd16+16];
	add.f32 	%f24, %f23, 0f00000000;
	st.global.f32 	[%rd18+16], %f24;
	ld.global.f32 	%f25, [%rd16+20];
	add.f32 	%f26, %f25, 0f00000000;
	st.global.f32 	[%rd18+20], %f26;
	ld.global.f32 	%f27, [%rd16+24];
	add.f32 	%f28, %f27, 0f00000000;
	st.global.f32 	[%rd18+24], %f28;
	ld.global.f32 	%f29, [%rd16+28];
	add.f32 	%f30, %f29, 0f00000000;
	st.global.f32 	[%rd18+28], %f30;
	ld.global.f32 	%f31, [%rd16+32];
	add.f32 	%f32, %f31, 0f00000000;
	st.global.f32 	[%rd18+32], %f32;
	ld.global.f32 	%f33, [%rd16+36];
	add.f32 	%f34, %f33, 0f00000000;
	st.global.f32 	[%rd18+36], %f34;
	ld.global.f32 	%f35, [%rd16+40];
	add.f32 	%f36, %f35, 0f00000000;
	st.global.f32 	[%rd18+40], %f36;
	ld.global.f32 	%f37, [%rd16+44];
	add.f32 	%f38, %f37, 0f00000000;
	st.global.f32 	[%rd18+44], %f38;
	ld.global.f32 	%f39, [%rd16+48];
	add.f32 	%f40, %f39, 0f00000000;
	st.global.f32 	[%rd18+48], %f40;
	ld.global.f32 	%f41, [%rd16+52];
	add.f32 	%f42, %f41, 0f00000000;
	st.global.f32 	[%rd18+52], %f42;
	ld.global.f32 	%f43, [%rd16+56];
	add.f32 	%f44, %f43, 0f00000000;
	st.global.f32 	[%rd18+56], %f44;
	ld.global.f32 	%f45, [%rd16+60];
	add.f32 	%f46, %f45, 0f00000000;
	st.global.f32 	[%rd18+60], %f46;
	add.s32 	%r66, %r66, 16;
	setp.ne.s32 	%p6, %r66, %r68;
	@%p6 bra 	$L__BB0_19;
$L__BB0_20:
	setp.eq.s32 	%p7, %r21, 0;
	@%p7 bra 	$L__BB0_29;
	and.b32  	%r26, %r37, 7;
	setp.lt.u32 	%p8, %r21, 8;
	@%p8 bra 	$L__BB0_23;
	mul.wide.u32 	%rd19, %r68, 4;
	add.s64 	%rd20, %rd4, %rd19;
	ld.global.f32 	%f47, [%rd20];
	add.f32 	%f48, %f47, 0f00000000;
	add.s32 	%r45, %r68, %r3;
	mul.wide.s32 	%rd21, %r45, 4;
	add.s64 	%rd22, %rd3, %rd21;
	st.global.f32 	[%rd22], %f48;
	ld.global.f32 	%f49, [%rd20+4];
	add.f32 	%f50, %f49, 0f00000000;
	st.global.f32 	[%rd22+4], %f50;
	ld.global.f32 	%f51, [%rd20+8];
	add.f32 	%f52, %f51, 0f00000000;
	st.global.f32 	[%rd22+8], %f52;
	ld.global.f32 	%f53, [%rd20+12];
	add.f32 	%f54, %f53, 0f00000000;
	st.global.f32 	[%rd22+12], %f54;
	ld.global.f32 	%f55, [%rd20+16];
	add.f32 	%f56, %f55, 0f00000000;
	st.global.f32 	[%rd22+16], %f56;
	ld.global.f32 	%f57, [%rd20+20];
	add.f32 	%f58, %f57, 0f00000000;
	st.global.f32 	[%rd22+20], %f58;
	ld.global.f32 	%f59, [%rd20+24];
	add.f32 	%f60, %f59, 0f00000000;
	st.global.f32 	[%rd22+24], %f60;
	ld.global.f32 	%f61, [%rd20+28];
	add.f32 	%f62, %f61, 0f00000000;
	st.global.f32 	[%rd22+28], %f62;
	add.s32 	%r68, %r68, 8;
$L__BB0_23:
	setp.eq.s32 	%p9, %r26, 0;
	@%p9 bra 	$L__BB0_29;
	and.b32  	%r29, %r37, 3;
	setp.lt.u32 	%p10, %r26, 4;
	@%p10 bra 	$L__BB0_26;
	mul.wide.u32 	%rd23, %r68, 4;
	add.s64 	%rd24, %rd4, %rd23;
	ld.global.f32 	%f63, [%rd24];
	add.f32 	%f64, %f63, 0f00000000;
	add.s32 	%r46, %r68, %r3;
	mul.wide.s32 	%rd25, %r46, 4;
	add.s64 	%rd26, %rd3, %rd25;
	st.global.f32 	[%rd26], %f64;
	ld.global.f32 	%f65, [%rd24+4];
	add.f32 	%f66, %f65, 0f00000000;
	st.global.f32 	[%rd26+4], %f66;
	ld.global.f32 	%f67, [%rd24+8];
	add.f32 	%f68, %f67, 0f00000000;
	st.global.f32 	[%rd26+8], %f68;
	ld.global.f32 	%f69, [%rd24+12];
	add.f32 	%f70, %f69, 0f00000000;
	st.global.f32 	[%rd26+12], %f70;
	add.s32 	%r68, %r68, 4;
$L__BB0_26:
	setp.eq.s32 	%p11, %r29, 0;
	@%p11 bra 	$L__BB0_29;
	mov.b32 	%r71, 0;
$L__BB0_28:
	.pragma "nounroll";
	mul.wide.u32 	%rd27, %r68, 4;
	add.s64 	%rd28, %rd4, %rd27;
	ld.global.f32 	%f71, [%rd28];
	add.f32 	%f72, %f71, 0f00000000;
	add.s32 	%r48, %r68, %r3;
	mul.wide.s32 	%rd29, %r48, 4;
	add.s64 	%rd30, %rd3, %rd29;
	st.global.f32 	[%rd30], %f72;
	add.s32 	%r68, %r68, 1;
	add.s32 	%r71, %r71, 1;
	setp.ne.s32 	%p12, %r71, %r29;
	@%p12 bra 	$L__BB0_28;
$L__BB0_29:
	ret;

}
	// .globl	_Z22backward_weight_kernelPKfS0_Pfiii
.visible .entry _Z22backward_weight_kernelPKfS0_Pfiii(
	.param .u64 .ptr .align 1 _Z22backward_weight_kernelPKfS0_Pfiii_param_0,
	.param .u64 .ptr .align 1 _Z22backward_weight_kernelPKfS0_Pfiii_param_1,
	.param .u64 .ptr .align 1 _Z22backward_weight_kernelPKfS0_Pfiii_param_2,
	.param .u32 _Z22backward_weight_kernelPKfS0_Pfiii_param_3,
	.param .u32 _Z22backward_weight_kernelPKfS0_Pfiii_param_4,
	.param .u32 _Z22backward_weight_kernelPKfS0_Pfiii_param_5
)
{
	.reg .pred 	%p<22>;
	.reg .b32 	%r<104>;
	.reg .b32 	%f<67>;
	.reg .b64 	%rd<73>;

	ld.param.u64 	%rd7, [_Z22backward_weight_kernelPKfS0_Pfiii_param_0];
	ld.param.u64 	%rd8, [_Z22backward_weight_kernelPKfS0_Pfiii_param_1];
	ld.param.u64 	%rd9, [_Z22backward_weight_kernelPKfS0_Pfiii_param_2];
	ld.param.u32 	%r52, [_Z22backward_weight_kernelPKfS0_Pfiii_param_3];
	ld.param.u32 	%r53, [_Z22backward_weight_kernelPKfS0_Pfiii_param_4];
	ld.param.u32 	%r54, [_Z22backward_weight_kernelPKfS0_Pfiii_param_5];
	cvta.to.global.u64 	%rd1, %rd8;
	cvta.to.global.u64 	%rd2, %rd7;
	cvta.to.global.u64 	%rd3, %rd9;
	mov.u32 	%r55, %ctaid.x;
	mov.u32 	%r56, %ntid.x;
	mov.u32 	%r57, %tid.x;
	mad.lo.s32 	%r1, %r55, %r56, %r57;
	setp.ge.s32 	%p1, %r1, %r54;
	setp.lt.s32 	%p2, %r53, 1;
	or.pred  	%p3, %p1, %p2;
	@%p3 bra 	$L__BB1_26;
	setp.lt.s32 	%p4, %r52, 1;
	mul.lo.s32 	%r2, %r53, %r1;
	@%p4 bra 	$L__BB1_15;
	and.b32  	%r3, %r52, 7;
	and.b32  	%r4, %r52, 2147483640;
	neg.s32 	%r5, %r4;
	shl.b32 	%r6, %r53, 3;
	mul.lo.s32 	%r7, %r53, 5;
	mul.lo.s32 	%r8, %r53, 6;
	shl.b32 	%r9, %r54, 3;
	mov.b32 	%r87, 0;
	mul.wide.s32 	%rd62, %r54, 4;
	mul.wide.u32 	%rd43, %r6, 4;
$L__BB1_3:
	setp.lt.u32 	%p13, %r52, 8;
	mov.f32 	%f66, 0f00000000;
	mov.b32 	%r98, 0;
	@%p13 bra 	$L__BB1_6;
	add.s32 	%r95, %r53, %r87;
	shl.b32 	%r71, %r53, 1;
	add.s32 	%r94, %r71, %r87;
	mad.lo.s32 	%r93, %r53, 3, %r87;
	shl.b32 	%r72, %r53, 2;
	add.s32 	%r92, %r72, %r87;
	add.s32 	%r91, %r7, %r87;
	add.s32 	%r90, %r8, %r87;
	mad.lo.s32 	%r89, %r53, 7, %r87;
	mul.wide.u32 	%rd18, %r87, 4;
	add.s64 	%rd72, %rd1, %rd18;
	mov.f32 	%f66, 0f00000000;
	mov.u32 	%r88, %r1;
	mov.u32 	%r96, %r5;
$L__BB1_5:
	.pragma "nounroll";
	mul.wide.s32 	%rd19, %r88, 4;
	add.s64 	%rd20, %rd2, %rd19;
	ld.global.f32 	%f16, [%rd20];
	ld.global.f32 	%f17, [%rd72];
	fma.rn.f32 	%f18, %f16, %f17, %f66;
	add.s64 	%rd22, %rd20, %rd62;
	ld.global.f32 	%f19, [%rd22];
	mul.wide.u32 	%rd23, %r95, 4;
	add.s64 	%rd24, %rd1, %rd23;
	ld.global.f32 	%f20, [%rd24];
	fma.rn.f32 	%f21, %f19, %f20, %f18;
	add.s64 	%rd25, %rd22, %rd62;
	ld.global.f32 	%f22, [%rd25];
	mul.wide.u32 	%rd26, %r94, 4;
	add.s64 	%rd27, %rd1, %rd26;
	ld.global.f32 	%f23, [%rd27];
	fma.rn.f32 	%f24, %f22, %f23, %f21;
	add.s64 	%rd28, %rd25, %rd62;
	ld.global.f32 	%f25, [%rd28];
	mul.wide.u32 	%rd29, %r93, 4;
	add.s64 	%rd30, %rd1, %rd29;
	ld.global.f32 	%f26, [%rd30];
	fma.rn.f32 	%f27, %f25, %f26, %f24;
	add.s64 	%rd31, %rd28, %rd62;
	ld.global.f32 	%f28, [%rd31];
	mul.wide.u32 	%rd32, %r92, 4;
	add.s64 	%rd33, %rd1, %rd32;
	ld.global.f32 	%f29, [%rd33];
	fma.rn.f32 	%f30, %f28, %f29, %f27;
	add.s64 	%rd34, %rd31, %rd62;
	ld.global.f32 	%f31, [%rd34];
	mul.wide.u32 	%rd35, %r91, 4;
	add.s64 	%rd36, %rd1, %rd35;
	ld.global.f32 	%f32, [%rd36];
	fma.rn.f32 	%f33, %f31, %f32, %f30;
	add.s64 	%rd37, %rd34, %rd62;
	ld.global.f32 	%f34, [%rd37];
	mul.wide.u32 	%rd38, %r90, 4;
	add.s64 	%rd39, %rd1, %rd38;
	ld.global.f32 	%f35, [%rd39];
	fma.rn.f32 	%f36, %f34, %f35, %f33;
	add.s64 	%rd40, %rd37, %rd62;
	ld.global.f32 	%f37, [%rd40];
	mul.wide.u32 	%rd41, %r89, 4;
	add.s64 	%rd42, %rd1, %rd41;
	ld.global.f32 	%f38, [%rd42];
	fma.rn.f32 	%f66, %f37, %f38, %f36;
	add.s32 	%r96, %r96, 8;
	add.s32 	%r95, %r95, %r6;
	add.s32 	%r94, %r94, %r6;
	add.s32 	%r93, %r93, %r6;
	add.s32 	%r92, %r92, %r6;
	add.s32 	%r91, %r91, %r6;
	add.s32 	%r90, %r90, %r6;
	add.s32 	%r89, %r89, %r6;
	add.s64 	%rd72, %rd72, %rd43;
	add.s32 	%r88, %r88, %r9;
	setp.ne.s32 	%p14, %r96, 0;
	mov.u32 	%r98, %r4;
	@%p14 bra 	$L__BB1_5;
$L__BB1_6:
	setp.eq.s32 	%p15, %r3, 0;
	@%p15 bra 	$L__BB1_14;
	add.s32 	%r73, %r3, -1;
	setp.lt.u32 	%p16, %r73, 3;
	@%p16 bra 	$L__BB1_9;
	mad.lo.s32 	%r74, %r98, %r54, %r1;
	mul.wide.s32 	%rd44, %r74, 4;
	add.s64 	%rd45, %rd2, %rd44;
	ld.global.f32 	%f40, [%rd45];
	mad.lo.s32 	%r75, %r98, %r53, %r87;
	mul.wide.u32 	%rd46, %r75, 4;
	add.s64 	%rd47, %rd1, %rd46;
	ld.global.f32 	%f41, [%rd47];
	fma.rn.f32 	%f42, %f40, %f41, %f66;
	add.s64 	%rd49, %rd45, %rd62;
	ld.global.f32 	%f43, [%rd49];
	add.s32 	%r76, %r75, %r53;
	mul.wide.u32 	%rd50, %r76, 4;
	add.s64 	%rd51, %rd1, %rd50;
	ld.global.f32 	%f44, [%rd51];
	fma.rn.f32 	%f45, %f43, %f44, %f42;
	add.s64 	%rd52, %rd49, %rd62;
	ld.global.f32 	%f46, [%rd52];
	add.s32 	%r77, %r76, %r53;
	mul.wide.u32 	%rd53, %r77, 4;
	add.s64 	%rd54, %rd1, %rd53;
	ld.global.f32 	%f47, [%rd54];
	fma.rn.f32 	%f48, %f46, %f47, %f45;
	add.s64 	%rd55, %rd52, %rd62;
	ld.global.f32 	%f49, [%rd55];
	add.s32 	%r78, %r77, %r53;
	mul.wide.u32 	%rd56, %r78, 4;
	add.s64 	%rd57, %rd1, %rd56;
	ld.global.f32 	%f50, [%rd57];
	fma.rn.f32 	%f66, %f49, %f50, %f48;
	add.s32 	%r98, %r98, 4;
$L__BB1_9:
	and.b32  	%r79, %r52, 3;
	setp.eq.s32 	%p17, %r79, 0;
	@%p17 bra 	$L__BB1_14;
	setp.eq.s32 	%p18, %r79, 1;
	@%p18 bra 	$L__BB1_12;
	mad.lo.s32 	%r80, %r98, %r54, %r1;
	mul.wide.s32 	%rd58, %r80, 4;
	add.s64 	%rd59, %rd2, %rd58;
	ld.global.f32 	%f52, [%rd59];
	mad.lo.s32 	%r81, %r98, %r53, %r87;
	mul.wide.u32 	%rd60, %r81, 4;
	add.s64 	%rd61, %rd1, %rd60;
	ld.global.f32 	%f53, [%rd61];
	fma.rn.f32 	%f54, %f52, %f53, %f66;
	add.s64 	%rd63, %rd59, %rd62;
	ld.global.f32 	%f55, [%rd63];
	add.s32 	%r82, %r81, %r53;
	mul.wide.u32 	%rd64, %r82, 4;
	add.s64 	%rd65, %rd1, %rd64;
	ld.global.f32 	%f56, [%rd65];
	fma.rn.f32 	%f66, %f55, %f56, %f54;
	add.s32 	%r98, %r98, 2;
$L__BB1_12:
	and.b32  	%r83, %r52, 1;
	setp.eq.b32 	%p19, %r83, 1;
	not.pred 	%p20, %p19;
	@%p20 bra 	$L__BB1_14;
	mad.lo.s32 	%r84, %r98, %r54, %r1;
	mul.wide.s32 	%rd66, %r84, 4;
	add.s64 	%rd67, %rd2, %rd66;
	ld.global.f32 	%f57, [%rd67];
	mad.lo.s32 	%r85, %r98, %r53, %r87;
	mul.wide.u32 	%rd68, %r85, 4;
	add.s64 	%rd69, %rd1, %rd68;
	ld.global.f32 	%f58, [%rd69];
	fma.rn.f32 	%f66, %f57, %f58, %f66;
$L__BB1_14:
	add.s32 	%r86, %r87, %r2;
	mul.wide.s32 	%rd70, %r86, 4;
	add.s64 	%rd71, %rd3, %rd70;
	st.global.f32 	[%rd71], %f66;
	add.s32 	%r87, %r87, 1;
	setp.eq.s32 	%p21, %r87, %r53;
	@%p21 bra 	$L__BB1_26;
	bra.uni 	$L__BB1_3;
$L__BB1_15:
	and.b32  	%r42, %r53, 7;
	setp.lt.u32 	%p5, %r53, 8;
	mov.b32 	%r102, 0;
	@%p5 bra 	$L__BB1_18;
	and.b32  	%r102, %r53, 2147483640;
	mov.b32 	%r100, 0;
$L__BB1_17:
	.pragma "nounroll";
	add.s32 	%r60, %r100, %r2;
	mul.wide.s32 	%rd10, %r60, 4;
	add.s64 	%rd11, %rd3, %rd10;
	mov.b32 	%r61, 0;
	st.global.u32 	[%rd11], %r61;
	st.global.u32 	[%rd11+4], %r61;
	st.global.u32 	[%rd11+8], %r61;
	st.global.u32 	[%rd11+12], %r61;
	st.global.u32 	[%rd11+16], %r61;
	st.global.u32 	[%rd11+20], %r61;
	st.global.u32 	[%rd11+24], %r61;
	st.global.u32 	[%rd11+28], %r61;
	add.s32 	%r100, %r100, 8;
	setp.ne.s32 	%p6, %r100, %r102;
	@%p6 bra 	$L__BB1_17;
$L__BB1_18:
	setp.eq.s32 	%p7, %r42, 0;
	@%p7 bra 	$L__BB1_26;
	and.b32  	%r47, %r53, 3;
	setp.lt.u32 	%p8, %r42, 4;
	@%p8 bra 	$L__BB1_21;
	add.s32 	%r62, %r102, %r2;
	mul.wide.s32 	%rd12, %r62, 4;
	add.s64 	%rd13, %rd3, %rd12;
	mov.b32 	%r63, 0;
	st.global.u32 	[%rd13], %r63;
	st.global.u32 	[%rd13+4], %r63;
	st.global.u32 	[%rd13+8], %r63;
	st.global.u32 	[%rd13+12], %r63;
	add.s32 	%r102, %r102, 4;
$L__BB1_21:
	setp.eq.s32 	%p9, %r47, 0;
	@%p9 bra 	$L__BB1_26;
	setp.eq.s32 	%p10, %r47, 1;
	@%p10 bra 	$L__BB1_24;
	add.s32 	%r64, %r102, %r2;
	mul.wide.s32 	%rd14, %r64, 4;
	add.s64 	%rd15, %rd3, %rd14;
	mov.b32 	%r65, 0;
	st.global.u32 	[%rd15], %r65;
	st.global.u32 	[%rd15+4], %r65;
	add.s32 	%r102, %r102, 2;
$L__BB1_24:
	and.b32  	%r66, %r53, 1;
	setp.eq.b32 	%p11, %r66, 1;
	not.pred 	%p12, %p11;
	@%p12 bra 	$L__BB1_26;
	add.s32 	%r67, %r102, %r2;
	mul.wide.s32 	%rd16, %r67, 4;
	add.s64 	%rd17, %rd3, %rd16;
	mov.b32 	%r68, 0;
	st.global.u32 	[%rd17], %r68;
$L__BB1_26:
	ret;

}


// ===== COMPILED SASS (sm_100) =====

	.target	sm_100

	.elftype	@"ET_EXEC"


//--------------------- .note.nv.tkinfo           --------------------------
	.section	.note.nv.tkinfo,"",@"SHT_NOTE"
	.sectionflags	@"SHF_NOTE_NV_TKINFO"
	.tkinfo
        /*0018*/ 	.word	0x00000002
        /*0030*/ 	.string	""
        /*0030*/ 	.string	"ptxas"
        /*0030*/ 	.string	"Cuda compilation tools, release 13.0, V13.0.88"
        /*0030*/ 	.string	"Build cuda_13.0.r13.0/compiler.36424714_0"
        /*0030*/ 	.string	"-arch sm_100 -m 64 "



//--------------------- .note.nv.cuinfo           --------------------------
	.section	.note.nv.cuinfo,"",@"SHT_NOTE"
	.sectionflags	@"SHF_NOTE_NV_CUINFO"
        /*0018*/ 	.short	0x0002
        /*001a*/ 	.short	0x0064
        /*001c*/ 	.short	0x0082
	.zero		2


//--------------------- .nv.info                  --------------------------
	.section	.nv.info,"",@"SHT_CUDA_INFO"
	.align	4


	//----- nvinfo : EIATTR_REGCOUNT
	.align		4
        /*0000*/ 	.byte	0x04, 0x2f
        /*0002*/ 	.short	(.L_1 - .L_0)
	.align		4
.L_0:
        /*0004*/ 	.word	index@(_Z13linear_kernelPKfS0_S0_Pfiii)
        /*0008*/ 	.word	0x00000020


	//----- nvinfo : EIATTR_FRAME_SIZE
	.align		4
.L_1:
        /*000c*/ 	.byte	0x04, 0x11
        /*000e*/ 	.short	(.L_3 - .L_2)
	.align		4
.L_2:
        /*0010*/ 	.word	index@(_Z13linear_kernelPKfS0_S0_Pfiii)
        /*0014*/ 	.word	0x00000000


	//----- nvinfo : EIATTR_REGCOUNT
	.align		4
.L_3:
        /*0018*/ 	.byte	0x04, 0x2f
        /*001a*/ 	.short	(.L_5 - .L_4)
	.align		4
.L_4:
        /*001c*/ 	.word	index@(_Z22backward_weight_kernelPKfS0_Pfiii)
        /*0020*/ 	.word	0x00000020


	//----- nvinfo : EIATTR_FRAME_SIZE
	.align		4
.L_5:
        /*0024*/ 	.byte	0x04, 0x11
        /*0026*/ 	.short	(.L_7 - .L_6)
	.align		4
.L_6:
        /*0028*/ 	.word	index@(_Z22backward_weight_kernelPKfS0_Pfiii)
        /*002c*/ 	.word	0x00000000


	//----- nvinfo : EIATTR_MIN_STACK_SIZE
	.align		4
.L_7:
        /*0030*/ 	.byte	0x04, 0x12
        /*0032*/ 	.short	(.L_9 - .L_8)
	.align		4
.L_8:
        /*0034*/ 	.word	index@(_Z22backward_weight_kernelPKfS0_Pfiii)
        /*0038*/ 	.word	0x00000000


	//----- nvinfo : EIATTR_MIN_STACK_SIZE
	.align		4
.L_9:
        /*003c*/ 	.byte	0x04, 0x12
        /*003e*/ 	.short	(.L_11 - .L_10)
	.align		4
.L_10:
        /*0040*/ 	.word	index@(_Z13linear_kernelPKfS0_S0_Pfiii)
        /*0044*/ 	.word	0x00000000
.L_11:


//--------------------- .nv.compat                --------------------------
	.section	.nv.compat,"",@"SHT_CUDA_COMPAT_INFO"
	.align	4
        /*0000*/ 	.byte	0x02, 0x09, 0x00, 0x00, 0x02, 0x02, 0x01, 0x00, 0x02, 0x05, 0x05, 0x00, 0x03, 0x07, 0x01, 0x01
        /*0010*/ 	.byte	0x02, 0x03, 0x00, 0x00, 0x02, 0x06, 0x01, 0x00, 0x04, 0x0b, 0x08, 0x00, 0x09, 0x00, 0x00, 0x00
        /*0020*/ 	.byte	0x00, 0x00, 0x00, 0x00


//--------------------- .nv.info._Z22backward_weight_kernelPKfS0_Pfiii --------------------------
	.section	.nv.info._Z22backward_weight_kernelPKfS0_Pfiii,"",@"SHT_CUDA_INFO"
	.sectionflags	@""
	.align	4


	//----- nvinfo : EIATTR_CUDA_API_VERSION
	.align		4
        /*0000*/ 	.byte	0x04, 0x37
        /*0002*/ 	.short	(.L_13 - .L_12)
.L_12:
        /*0004*/ 	.word	0x00000082


	//----- nvinfo : EIATTR_KPARAM_INFO
	.align		4
.L_13:
        /*0008*/ 	.byte	0x04, 0x17
        /*000a*/ 	.short	(.L_15 - .L_14)
.L_14:
        /*000c*/ 	.word	0x00000000
        /*0010*/ 	.short	0x0005
        /*0012*/ 	.short	0x0020
        /*0014*/ 	.byte	0x00, 0xf0, 0x11, 0x00


	//----- nvinfo : EIATTR_KPARAM_INFO
	.align		4
.L_15:
        /*0018*/ 	.byte	0x04, 0x17
        /*001a*/ 	.short	(.L_17 - .L_16)
.L_16:
        /*001c*/ 	.word	0x00000000
        /*0020*/ 	.short	0x0004
        /*0022*/ 	.short	0x001c
        /*0024*/ 	.byte	0x00, 0xf0, 0x11, 0x00


	//----- nvinfo : EIATTR_KPARAM_INFO
	.align		4
.L_17:
        /*0028*/ 	.byte	0x04, 0x17
        /*002a*/ 	.short	(.L_19 - .L_18)
.L_18:
        /*002c*/ 	.word	0x00000000
        /*0030*/ 	.short	0x0003
        /*0032*/ 	.short	0x0018
        /*0034*/ 	.byte	0x00, 0xf0, 0x11, 0x00


	//----- nvinfo : EIATTR_KPARAM_INFO
	.align		4
.L_19:
        /*0038*/ 	.byte	0x04, 0x17
        /*003a*/ 	.short	(.L_21 - .L_20)
.L_20:
        /*003c*/ 	.word	0x00000000
        /*0040*/ 	.short	0x0002
        /*0042*/ 	.short	0x0010
        /*0044*/ 	.byte	0x00, 0xf5, 0x21, 0x00


	//----- nvinfo : EIATTR_KPARAM_INFO
	.align		4
.L_21:
        /*0048*/ 	.byte	0x04, 0x17
        /*004a*/ 	.short	(.L_23 - .L_22)
.L_22:
        /*004c*/ 	.word	0x00000000
        /*0050*/ 	.short	0x0001
        /*0052*/ 	.short	0x0008
        /*0054*/ 	.byte	0x00, 0xf5, 0x21, 0x00


	//----- nvinfo : EIATTR_KPARAM_INFO
	.align		4
.L_23:
        /*0058*/ 	.byte	0x04, 0x17
        /*005a*/ 	.short	(.L_25 - .L_24)
.L_24:
        /*005c*/ 	.word	0x00000000
        /*0060*/ 	.short	0x0000
        /*0062*/ 	.short	0x0000
        /*0064*/ 	.byte	0x00, 0xf5, 0x21, 0x00


	//----- nvinfo : EIATTR_SPARSE_MMA_MASK
	.align		4
.L_25:
        /*0068*/ 	.byte	0x03, 0x50
        /*006a*/ 	.short	0x0000


	//----- nvinfo : EIATTR_MAXREG_COUNT
	.align		4
        /*006c*/ 	.byte	0x03, 0x1b
        /*006e*/ 	.short	0x00ff


	//----- nvinfo : EIATTR_MERCURY_ISA_VERSION
	.align		4
        /*0070*/ 	.byte	0x03, 0x5f
        /*0072*/ 	.short	0x0101


	//----- nvinfo : EIATTR_VRC_CTA_INIT_COUNT
	.align		4
        /*0074*/ 	.byte	0x02, 0x4a
	.zero		1
	.zero		1


	//----- nvinfo : EIATTR_EXIT_INSTR_OFFSETS
	.align		4
        /*0078*/ 	.byte	0x04, 0x1c
        /*007a*/ 	.short	(.L_27 - .L_26)


	//   ....[0]....
.L_26:
        /*007c*/ 	.word	0x00000090


	//   ....[1]....
        /*0080*/ 	.word	0x00000a70


	//   ....[2]....
        /*0084*/ 	.word	0x00000be0


	//   ....[3]....
        /*0088*/ 	.word	0x00000cb0


	//   ....[4]....
        /*008c*/ 	.word	0x00000d40


	//   ....[5]....
        /*0090*/ 	.word	0x00000da0


	//----- nvinfo : EIATTR_CBANK_PARAM_SIZE
	.align		4
.L_27:
        /*0094*/ 	.byte	0x03, 0x19
        /*0096*/ 	.short	0x0024


	//----- nvinfo : EIATTR_PARAM_CBANK
	.align		4
        /*0098*/ 	.byte	0x04, 0x0a
        /*009a*/ 	.short	(.L_29 - .L_28)
	.align		4
.L_28:
        /*009c*/ 	.word	index@(.nv.constant0._Z22backward_weight_kernelPKfS0_Pfiii)
        /*00a0*/ 	.short	0x0380
        /*00a2*/ 	.short	0x0024


	//----- nvinfo : EIATTR_SW_WAR
	.align		4
.L_29:
        /*00a4*/ 	.byte	0x04, 0x36
        /*00a6*/ 	.short	(.L_31 - .L_30)
.L_30:
        /*00a8*/ 	.word	0x00000008
.L_31:


//--------------------- .nv.info._Z13linear_kernelPKfS0_S0_Pfiii --------------------------
	.section	.nv.info._Z13linear_kernelPKfS0_S0_Pfiii,"",@"SHT_CUDA_INFO"
	.sectionflags	@""
	.align	4


	//----- nvinfo : EIATTR_CUDA_API_VERSION
	.align		4
        /*0000*/ 	.byte	0x04, 0x37
        /*0002*/ 	.short	(.L_33 - .L_32)
.L_32:
        /*0004*/ 	.word	0x00000082


	//----- nvinfo : EIATTR_KPARAM_INFO
	.align		4
.L_33:
        /*0008*/ 	.byte	0x04, 0x17
        /*000a*/ 	.short	(.L_35 - .L_34)
.L_34:
        /*000c*/ 	.word	0x00000000
        /*0010*/ 	.short	0x0006
        /*0012*/ 	.short	0x0028
        /*0014*/ 	.byte	0x00, 0xf0, 0x11, 0x00


	//----- nvinfo : EIATTR_KPARAM_INFO
	.align		4
.L_35:
        /*0018*/ 	.byte	0x04, 0x17
        /*001a*/ 	.short	(.L_37 - .L_36)
.L_36:
        /*001c*/ 	.word	0x00000000
        /*0020*/ 	.short	0x0005
        /*0022*/ 	.short	0x0024
        /*0024*/ 	.byte	0x00, 0xf0, 0x11, 0x00


	//----- nvinfo : EIATTR_KPARAM_INFO
	.align		4
.L_37:
        /*0028*/ 	.byte	0x04, 0x17
        /*002a*/ 	.short	(.L_39 - .L_38)
.L_38:
        /*002c*/ 	.word	0x00000000
        /*0030*/ 	.short	0x0004
        /*0032*/ 	.short	0x0020
        /*0034*/ 	.byte	0x00, 0xf0, 0x11, 0x00


	//----- nvinfo : EIATTR_KPARAM_INFO
	.align		4
.L_39:
        /*0038*/ 	.byte	0x04, 0x17
        /*003a*/ 	.short	(.L_41 - .L_40)
.L_40:
        /*003c*/ 	.word	0x00000000
        /*0040*/ 	.short	0x0003
        /*0042*/ 	.short	0x0018
        /*0044*/ 	.byte	0x00, 0xf5, 0x21, 0x00


	//----- nvinfo : EIATTR_KPARAM_INFO
	.align		4
.L_41:
        /*0048*/ 	.byte	0x04, 0x17
        /*004a*/ 	.short	(.L_43 - .L_42)
.L_42:
        /*004c*/ 	.word	0x00000000
        /*0050*/ 	.short	0x0002
        /*0052*/ 	.short	0x0010
        /*0054*/ 	.byte	0x00, 0xf5, 0x21, 0x00


	//----- nvinfo : EIATTR_KPARAM_INFO
	.align		4
.L_43:
        /*0058*/ 	.byte	0x04, 0x17
        /*005a*/ 	.short	(.L_45 - .L_44)
.L_44:
        /*005c*/ 	.word	0x00000000
        /*0060*/ 	.short	0x0001
        /*0062*/ 	.short	0x0008
        /*0064*/ 	.byte	0x00, 0xf5, 0x21, 0x00


	//----- nvinfo : EIATTR_KPARAM_INFO
	.align		4
.L_45:
        /*0068*/ 	.byte	0x04, 0x17
        /*006a*/ 	.short	(.L_47 - .L_46)
.L_46:
        /*006c*/ 	.word	0x00000000
        /*0070*/ 	.short	0x0000
        /*0072*/ 	.short	0x0000
        /*0074*/ 	.byte	0x00, 0xf5, 0x21, 0x00


	//----- nvinfo : EIATTR_SPARSE_MMA_MASK
	.align		4
.L_47:
        /*0078*/ 	.byte	0x03, 0x50
        /*007a*/ 	.short	0x0000


	//----- nvinfo : EIATTR_MAXREG_COUNT
	.align		4
        /*007c*/ 	.byte	0x03, 0x1b
        /*007e*/ 	.short	0x00ff


	//----- nvinfo : EIATTR_MERCURY_ISA_VERSION
	.align		4
        /*0080*/ 	.byte	0x03, 0x5f
        /*0082*/ 	.short	0x0101


	//----- nvinfo : EIATTR_VRC_CTA_INIT_COUNT
	.align		4
        /*0084*/ 	.byte	0x02, 0x4a
	.zero		1
	.zero		1


	//----- nvinfo : EIATTR_EXIT_INSTR_OFFSETS
	.align		4
        /*0088*/ 	.byte	0x04, 0x1c
        /*008a*/ 	.short	(.L_49 - .L_48)


	//   ....[0]....
.L_48:
        /*008c*/ 	.word	0x00000090


	//   ....[1]....
        /*0090*/ 	.word	0x00000cb0


	//   ....[2]....
        /*0094*/ 	.word	0x000010c0


	//   ....[3]....
        /*0098*/ 	.word	0x000012f0


	//   ....[4]....
        /*009c*/ 	.word	0x00001460


	//   ....[5]....
        /*00a0*/ 	.word	0x00001540


	//----- nvinfo : EIATTR_CBANK_PARAM_SIZE
	.align		4
.L_49:
        /*00a4*/ 	.byte	0x03, 0x19
        /*00a6*/ 	.short	0x002c


	//----- nvinfo : EIATTR_PARAM_CBANK
	.align		4
        /*00a8*/ 	.byte	0x04, 0x0a
        /*00aa*/ 	.short	(.L_51 - .L_50)
	.align		4
.L_50:
        /*00ac*/ 	.word	index@(.nv.constant0._Z13linear_kernelPKfS0_S0_Pfiii)
        /*00b0*/ 	.short	0x0380
        /*00b2*/ 	.short	0x002c


	//----- nvinfo : EIATTR_SW_WAR
	.align		4
.L_51:
        /*00b4*/ 	.byte	0x04, 0x36
        /*00b6*/ 	.short	(.L_53 - .L_52)
.L_52:
        /*00b8*/ 	.word	0x00000008
.L_53:


//--------------------- .nv.callgraph             --------------------------
	.section	.nv.callgraph,"",@"SHT_CUDA_CALLGRAPH"
	.align	4
	.sectionentsize	8
	.align		4
        /*0000*/ 	.word	0x00000000
	.align		4
        /*0004*/ 	.word	0xffffffff
	.align		4
        /*0008*/ 	.word	0x00000000
	.align		4
        /*000c*/ 	.word	0xfffffffe
	.align		4
        /*0010*/ 	.word	0x00000000
	.align		4
        /*0014*/ 	.word	0xfffffffd
	.align		4
        /*0018*/ 	.word	0x00000000
	.align		4
        /*001c*/ 	.word	0xfffffffc


//--------------------- .text._Z22backward_weight_kernelPKfS0_Pfiii --------------------------
	.section	.text._Z22backward_weight_kernelPKfS0_Pfiii,"ax",@progbits
	.align	128
        .global         _Z22backward_weight_kernelPKfS0_Pfiii
        .type           _Z22backward_weight_kernelPKfS0_Pfiii,@function
        .size           _Z22backward_weight_kernelPKfS0_Pfiii,(.L_x_23 - _Z22backward_weight_kernelPKfS0_Pfiii)
        .other          _Z22backward_weight_kernelPKfS0_Pfiii,@"STO_CUDA_ENTRY STV_DEFAULT"
_Z22backward_weight_kernelPKfS0_Pfiii:
.text._Z22backward_weight_kernelPKfS0_Pfiii:
[----:B------:R-:W-:Y:S01]  /*0000*/  LDC R1, c[0x0][0x37c] ;  /* 0x0000df00ff017b82 */ /* 0x000fe20000000800 */
[----:B------:R-:W0:Y:S07]  /*0010*/  S2R R3, SR_TID.X ;  /* 0x0000000000037919 */ /* 0x000e2e0000002100 */
[----:B------:R-:W0:Y:S01]  /*0020*/  S2UR UR4, SR_CTAID.X ;  /* 0x00000000000479c3 */ /* 0x000e220000002500 */
[----:B------:R-:W1:Y:S07]  /*0030*/  LDCU UR5, c[0x0][0x3a0] ;  /* 0x00007400ff0577ac */ /* 0x000e6e0008000800 */
[----:B------:R-:W0:Y:S08]  /*0040*/  LDC R0, c[0x0][0x360] ;  /* 0x0000d800ff007b82 */ /* 0x000e300000000800 */
[----:B------:R-:W2:Y:S01]  /*0050*/  LDC R9, c[0x0][0x39c] ;  /* 0x0000e700ff097b82 */ /* 0x000ea20000000800 */
[----:B0-----:R-:W-:Y:S01]  /*0060*/  IMAD R0, R0, UR4, R3 ;  /* 0x0000000400007c24 */ /* 0x001fe2000f8e0203 */
[----:B--2---:R-:W-:-:S04]  /*0070*/  ISETP.GE.AND P0, PT, R9, 0x1, PT ;  /* 0x000000010900780c */ /* 0x004fc80003f06270 */
[----:B-1----:R-:W-:-:S13]  /*0080*/  ISETP.GE.OR P0, PT, R0, UR5, !P0 ;  /* 0x0000000500007c0c */ /* 0x002fda000c706670 */
[----:B------:R-:W-:Y:S05]  /*0090*/  @P0 EXIT ;  /* 0x000000000000094d */ /* 0x000fea0003800000 */
[----:B------:R-:W0:Y:S01]  /*00a0*/  LDCU UR4, c[0x0][0x398] ;  /* 0x00007300ff0477ac */ /* 0x000e220008000800 */
[----:B------:R-:W1:Y:S01]  /*00b0*/  LDCU.64 UR8, c[0x0][0x358] ;  /* 0x00006b00ff0877ac */ /* 0x000e620008000a00 */
[----:B0-----:R-:W-:-:S09]  /*00c0*/  UISETP.GE.AND UP0, UPT, UR4, 0x1, UPT ;  /* 0x000000010400788c */ /* 0x001fd2000bf06270 */
[----:B-1----:R-:W-:Y:S05]  /*00d0*/  BRA.U !UP0, `(.L_x_0) ;  /* 0x00000009086c7547 */ /* 0x002fea000b800000 */
[----:B------:R-:W-:Y:S01]  /*00e0*/  HFMA2 R3, -RZ, RZ, 0, 0 ;  /* 0x00000000ff037431 */ /* 0x000fe200000001ff */
[----:B------:R-:W-:Y:S01]  /*00f0*/  ULOP3.LUT UR7, UR4, 0x7ffffff8, URZ, 0xc0, !UPT ;  /* 0x7ffffff804077892 */ /* 0x000fe2000f8ec0ff */
[----:B------:R-:W-:Y:S01]  /*0100*/  SHF.L.U32 R2, R9, 0x3, RZ ;  /* 0x0000000309027819 */ /* 0x000fe200000006ff */
[----:B------:R-:W-:Y:S02]  /*0110*/  ULOP3.LUT UR4, UR4, 0x7, URZ, 0xc0, !UPT ;  /* 0x0000000704047892 */ /* 0x000fe4000f8ec0ff */
[----:B------:R-:W-:-:S12]  /*0120*/  UIADD3 UR6, UPT, UPT, -UR7, URZ, URZ ;  /* 0x000000ff07067290 */ /* 0x000fd8000fffe1ff */
.L_x_5:
[----:B0-----:R-:W0:Y:S01]  /*0130*/  LDC R4, c[0x0][0x398] ;  /* 0x0000e600ff047b82 */ /* 0x001e220000000800 */
[----:B------:R-:W-:Y:S02]  /*0140*/  MOV R16, RZ ;  /* 0x000000ff00107202 */ /* 0x000fe40000000f00 */
[----:B------:R-:W-:Y:S02]  /*0150*/  MOV R5, RZ ;  /* 0x000000ff00057202 */ /* 0x000fe40000000f00 */
[----:B0-----:R-:W-:-:S13]  /*0160*/  ISETP.GE.U32.AND P0, PT, R4, 0x8, PT ;  /* 0x000000080400780c */ /* 0x001fda0003f06070 */
[----:B------:R-:W-:Y:S05]  /*0170*/  @!P0 BRA `(.L_x_1) ;  /* 0x00000004000c8947 */ /* 0x000fea0003800000 */
[----:B------:R-:W0:Y:S01]  /*0180*/  LDC R10, c[0x0][0x39c] ;  /* 0x0000e700ff0a7b82 */ /* 0x000e220000000800 */
[----:B------:R-:W-:Y:S01]  /*0190*/  MOV R16, RZ ;  /* 0x000000ff00107202 */ /* 0x000fe20000000f00 */
[----:B------:R-:W-:Y:S01]  /*01a0*/  UMOV UR5, UR6 ;  /* 0x0000000600057c82 */ /* 0x000fe20008000000 */
[----:B------:R-:W-:-:S05]  /*01b0*/  MOV R6, R0 ;  /* 0x0000000000067202 */ /* 0x000fca0000000f00 */
[----:B------:R-:W1:Y:S01]  /*01c0*/  LDC.64 R12, c[0x0][0x388] ;  /* 0x0000e200ff0c7b82 */ /* 0x000e620000000a00 */
[C---:B0-----:R-:W-:Y:S01]  /*01d0*/  IADD3 R5, PT, PT, R3.reuse, R10, RZ ;  /* 0x0000000a03057210 */ /* 0x041fe20007ffe0ff */
[C-C-:B------:R-:W-:Y:S01]  /*01e0*/  IMAD R9, R10.reuse, 0x3, R3.reuse ;  /* 0x000000030a097824 */ /* 0x140fe200078e0203 */
[CC--:B------:R-:W-:Y:S01]  /*01f0*/  LEA R7, R10.reuse, R3.reuse, 0x1 ;  /* 0x000000030a077211 */ /* 0x0c0fe200078e08ff */
[C-C-:B------:R-:W-:Y:S01]  /*0200*/  IMAD R23, R10.reuse, 0x5, R3.reuse ;  /* 0x000000050a177824 */ /* 0x140fe200078e0203 */
[C---:B------:R-:W-:Y:S01]  /*0210*/  LEA R11, R10.reuse, R3, 0x2 ;  /* 0x000000030a0b7211 */ /* 0x040fe200078e10ff */
[C-C-:B------:R-:W-:Y:S02]  /*0220*/  IMAD R8, R10.reuse, 0x6, R3.reuse ;  /* 0x000000060a087824 */ /* 0x140fe400078e0203 */
[----:B------:R-:W-:Y:S02]  /*0230*/  IMAD R10, R10, 0x7, R3 ;  /* 0x000000070a0a7824 */ /* 0x000fe400078e0203 */
[----:B-1----:R-:W-:-:S07]  /*0240*/  IMAD.WIDE.U32 R14, R3, 0x4, R12 ;  /* 0x00000004030e7825 */ /* 0x002fce00078e000c */
.L_x_2:
[----:B------:R-:W0:Y:S01]  /*0250*/  LDC.64 R24, c[0x0][0x380] ;  /* 0x0000e000ff187b82 */ /* 0x000e220000000a00 */
[----:B------:R-:W2:Y:S07]  /*0260*/  LDG.E R18, desc[UR8][R14.64] ;  /* 0x000000080e127981 */ /* 0x000eae000c1e1900 */
[----:B------:R-:W1:Y:S01]  /*0270*/  LDC R22, c[0x0][0x3a0] ;  /* 0x0000e800ff167b82 */ /* 0x000e620000000800 */
[----:B------:R-:W-:-:S06]  /*0280*/  IMAD.WIDE.U32 R26, R5, 0x4, R12 ;  /* 0x00000004051a7825 */ /* 0x000fcc00078e000c */
[----:B------:R-:W3:Y:S01]  /*0290*/  LDG.E R26, desc[UR8][R26.64] ;  /* 0x000000081a1a7981 */ /* 0x000ee2000c1e1900 */
[----:B0-----:R-:W-:-:S05]  /*02a0*/  IMAD.WIDE R24, R6, 0x4, R24 ;  /* 0x0000000406187825 */ /* 0x001fca00078e0218 */
[----:B------:R1:W2:Y:S02]  /*02b0*/  LDG.E R17, desc[UR8][R24.64] ;  /* 0x0000000818117981 */ /* 0x0002a4000c1e1900 */
[----:B-1----:R-:W-:-:S05]  /*02c0*/  IMAD.WIDE R24, R22, 0x4, R24 ;  /* 0x0000000416187825 */ /* 0x002fca00078e0218 */
[----:B------:R-:W3:Y:S01]  /*02d0*/  LDG.E R29, desc[UR8][R24.64] ;  /* 0x00000008181d7981 */ /* 0x000ee2000c1e1900 */
[----:B------:R-:W-:-:S05]  /*02e0*/  IMAD.WIDE.U32 R20, R7, 0x4, R12 ;  /* 0x0000000407147825 */ /* 0x000fca00078e000c */
[----:B------:R0:W4:Y:S01]  /*02f0*/  LDG.E R28, desc[UR8][R20.64] ;  /* 0x00000008141c7981 */ /* 0x000122000c1e1900 */
[----:B--2---:R-:W-:Y:S01]  /*0300*/  FFMA R18, R17, R18, R16 ;  /* 0x0000001211127223 */ /* 0x004fe20000000010 */
[----:B------:R-:W-:-:S04]  /*0310*/  IMAD.WIDE R16, R22, 0x4, R24 ;  /* 0x0000000416107825 */ /* 0x000fc800078e0218 */
[C---:B0-----:R-:W-:Y:S02]  /*0320*/  IMAD.WIDE R20, R22.reuse, 0x4, R16 ;  /* 0x0000000416147825 */ /* 0x041fe400078e0210 */
[----:B------:R-:W4:Y:S02]  /*0330*/  LDG.E R16, desc[UR8][R16.64] ;  /* 0x0000000810107981 */ /* 0x000f24000c1e1900 */
[----:B---3--:R-:W-:Y:S01]  /*0340*/  FFMA R29, R29, R26, R18 ;  /* 0x0000001a1d1d7223 */ /* 0x008fe20000000012 */
[--C-:B------:R-:W-:Y:S01]  /*0350*/  IMAD.WIDE.U32 R18, R9, 0x4, R12.reuse ;  /* 0x0000000409127825 */ /* 0x100fe200078e000c */
[----:B------:R-:W2:Y:S03]  /*0360*/  LDG.E R17, desc[UR8][R20.64] ;  /* 0x0000000814117981 */ /* 0x000ea6000c1e1900 */
[----:B------:R-:W-:Y:S02]  /*0370*/  IMAD.WIDE.U32 R26, R11, 0x4, R12 ;  /* 0x000000040b1a7825 */ /* 0x000fe400078e000c */
[----:B------:R-:W2:Y:S02]  /*0380*/  LDG.E R18, desc[UR8][R18.64] ;  /* 0x0000000812127981 */ /* 0x000ea4000c1e1900 */
[----:B------:R-:W-:-:S02]  /*0390*/  IMAD.WIDE R24, R22, 0x4, R20 ;  /* 0x0000000416187825 */ /* 0x000fc400078e0214 */
[----:B------:R-:W3:Y:S04]  /*03a0*/  LDG.E R26, desc[UR8][R26.64] ;  /* 0x000000081a1a7981 */ /* 0x000ee8000c1e1900 */
[----:B------:R0:W3:Y:S02]  /*03b0*/  LDG.E R19, desc[UR8][R24.64] ;  /* 0x0000000818137981 */ /* 0x0000e4000c1e1900 */
[----:B0-----:R-:W-:-:S04]  /*03c0*/  IMAD.WIDE R24, R22, 0x4, R24 ;  /* 0x0000000416187825 */ /* 0x001fc800078e0218 */
[----:B------:R-:W-:-:S06]  /*03d0*/  IMAD.WIDE.U32 R20, R10, 0x4, R12 ;  /* 0x000000040a147825 */ /* 0x000fcc00078e000c */
[----:B------:R-:W5:Y:S01]  /*03e0*/  LDG.E R20, desc[UR8][R20.64] ;  /* 0x0000000814147981 */ /* 0x000f62000c1e1900 */
[----:B----4-:R-:W-:-:S04]  /*03f0*/  FFMA R28, R16, R28, R29 ;  /* 0x0000001c101c7223 */ /* 0x010fc8000000001d */
[----:B--2---:R-:W-:Y:S01]  /*0400*/  FFMA R18, R17, R18, R28 ;  /* 0x0000001211127223 */ /* 0x004fe2000000001c */
[----:B------:R-:W-:-:S04]  /*0410*/  IMAD.WIDE.U32 R28, R23, 0x4, R12 ;  /* 0x00000004171c7825 */ /* 0x000fc800078e000c */
[----:B------:R-:W-:Y:S02]  /*0420*/  IMAD.WIDE.U32 R16, R8, 0x4, R12 ;  /* 0x0000000408107825 */ /* 0x000fe400078e000c */
[----:B------:R-:W2:Y:S02]  /*0430*/  LDG.E R29, desc[UR8][R28.64] ;  /* 0x000000081c1d7981 */ /* 0x000ea4000c1e1900 */
[----:B---3--:R-:W-:Y:S01]  /*0440*/  FFMA R26, R19, R26, R18 ;  /* 0x0000001a131a7223 */ /* 0x008fe20000000012 */
[C---:B------:R-:W-:Y:S01]  /*0450*/  IMAD.WIDE R18, R22.reuse, 0x4, R24 ;  /* 0x0000000416127825 */ /* 0x040fe200078e0218 */
[----:B------:R-:W3:Y:S04]  /*0460*/  LDG.E R16, desc[UR8][R16.64] ;  /* 0x0000000810107981 */ /* 0x000ee8000c1e1900 */
[----:B------:R-:W2:Y:S04]  /*0470*/  LDG.E R25, desc[UR8][R24.64] ;  /* 0x0000000818197981 */ /* 0x000ea8000c1e1900 */
[----:B------:R0:W3:Y:S02]  /*0480*/  LDG.E R27, desc[UR8][R18.64] ;  /* 0x00000008121b7981 */ /* 0x0000e4000c1e1900 */
[----:B0-----:R-:W-:-:S06]  /*0490*/  IMAD.WIDE R18, R22, 0x4, R18 ;  /* 0x0000000416127825 */ /* 0x001fcc00078e0212 */
[----:B------:R-:W5:Y:S01]  /*04a0*/  LDG.E R19, desc[UR8][R18.64] ;  /* 0x0000000812137981 */ /* 0x000f62000c1e1900 */
[----:B------:R-:W-:-:S04]  /*04b0*/  UIADD3 UR5, UPT, UPT, UR5, 0x8, URZ ;  /* 0x0000000805057890 */ /* 0x000fc8000fffe0ff */
[----:B------:R-:W-:Y:S01]  /*04c0*/  UISETP.NE.AND UP0, UPT, UR5, URZ, UPT ;  /* 0x000000ff0500728c */ /* 0x000fe2000bf05270 */
[----:B------:R-:W-:Y:S01]  /*04d0*/  LEA R6, R22, R6, 0x3 ;  /* 0x0000000616067211 */ /* 0x000fe200078e18ff */
[C---:B------:R-:W-:Y:S01]  /*04e0*/  IMAD.WIDE.U32 R14, R2.reuse, 0x4, R14 ;  /* 0x00000004020e7825 */ /* 0x040fe200078e000e */
[C---:B------:R-:W-:Y:S02]  /*04f0*/  IADD3 R5, PT, PT, R2.reuse, R5, RZ ;  /* 0x0000000502057210 */ /* 0x040fe40007ffe0ff */
[C---:B------:R-:W-:Y:S02]  /*0500*/  IADD3 R7, PT, PT, R2.reuse, R7, RZ ;  /* 0x0000000702077210 */ /* 0x040fe40007ffe0ff */
[C---:B------:R-:W-:Y:S02]  /*0510*/  IADD3 R9, PT, PT, R2.reuse, R9, RZ ;  /* 0x0000000902097210 */ /* 0x040fe40007ffe0ff */
[C---:B------:R-:W-:Y:S02]  /*0520*/  IADD3 R11, PT, PT, R2.reuse, R11, RZ ;  /* 0x0000000b020b7210 */ /* 0x040fe40007ffe0ff */
[----:B------:R-:W-:-:S02]  /*0530*/  IADD3 R23, PT, PT, R2, R23, RZ ;  /* 0x0000001702177210 */ /* 0x000fc40007ffe0ff */
[C---:B------:R-:W-:Y:S02]  /*0540*/  IADD3 R8, PT, PT, R2.reuse, R8, RZ ;  /* 0x0000000802087210 */ /* 0x040fe40007ffe0ff */
[----:B------:R-:W-:Y:S01]  /*0550*/  IADD3 R10, PT, PT, R2, R10, RZ ;  /* 0x0000000a020a7210 */ /* 0x000fe20007ffe0ff */
[----:B--2---:R-:W-:-:S04]  /*0560*/  FFMA R26, R25, R29, R26 ;  /* 0x0000001d191a7223 */ /* 0x004fc8000000001a */
[----:B---3--:R-:W-:-:S04]  /*0570*/  FFMA R26, R27, R16, R26 ;  /* 0x000000101b1a7223 */ /* 0x008fc8000000001a */
[----:B-----5:R-:W-:Y:S01]  /*0580*/  FFMA R16, R19, R20, R26 ;  /* 0x0000001413107223 */ /* 0x020fe2000000001a */
[----:B------:R-:W-:Y:S06]  /*0590*/  BRA.U UP0, `(.L_x_2) ;  /* 0xfffffffd002c7547 */ /* 0x000fec000b83ffff */
[----:B------:R-:W-:-:S07]  /*05a0*/  MOV R5, UR7 ;  /* 0x0000000700057c02 */ /* 0x000fce0008000f00 */
.L_x_1:
[----:B------:R-:W-:-:S09]  /*05b0*/  UISETP.NE.AND UP0, UPT, UR4, URZ, UPT ;  /* 0x000000ff0400728c */ /* 0x000fd2000bf05270 */
[----:B------:R-:W-:Y:S05]  /*05c0*/  BRA.U !UP0, `(.L_x_3) ;  /* 0x00000005080c7547 */ /* 0x000fea000b800000 */
[----:B------:R-:W-:Y:S01]  /*05d0*/  UIADD3 UR5, UPT, UPT, UR4, -0x1, URZ ;  /* 0xffffffff04057890 */ /* 0x000fe2000fffe0ff */
[----:B------:R-:W-:-:S03]  /*05e0*/  LOP3.LUT P0, R24, R4, 0x3, RZ, 0xc0, !PT ;  /* 0x0000000304187812 */ /* 0x000fc6000780c0ff */
[----:B------:R-:W-:-:S09]  /*05f0*/  UISETP.GE.U32.AND UP0, UPT, UR5, 0x3, UPT ;  /* 0x000000030500788c */ /* 0x000fd2000bf06070 */
[----:B------:R-:W-:Y:S05]  /*0600*/  BRA.U !UP0, `(.L_x_4) ;  /* 0x0000000108787547 */ /* 0x000fea000b800000 */
[----:B------:R-:W0:Y:S08]  /*0610*/  LDC R17, c[0x0][0x3a0] ;  /* 0x0000e800ff117b82 */ /* 0x000e300000000800 */
[----:B------:R-:W1:Y:S08]  /*0620*/  LDC R14, c[0x0][0x39c] ;  /* 0x0000e700ff0e7b82 */ /* 0x000e700000000800 */
[----:B------:R-:W2:Y:S08]  /*0630*/  LDC.64 R20, c[0x0][0x380] ;  /* 0x0000e000ff147b82 */ /* 0x000eb00000000a00 */
[----:B------:R-:W3:Y:S01]  /*0640*/  LDC.64 R6, c[0x0][0x388] ;  /* 0x0000e200ff067b82 */ /* 0x000ee20000000a00 */
[----:B0-----:R-:W-:-:S02]  /*0650*/  IMAD R9, R5, R17, R0 ;  /* 0x0000001105097224 */ /* 0x001fc400078e0200 */
[----:B-1----:R-:W-:Y:S02]  /*0660*/  IMAD R11, R5, R14, R3 ;  /* 0x0000000e050b7224 */ /* 0x002fe400078e0203 */
[----:B--2---:R-:W-:-:S04]  /*0670*/  IMAD.WIDE R20, R9, 0x4, R20 ;  /* 0x0000000409147825 */ /* 0x004fc800078e0214 */
[----:B------:R-:W-:Y:S02]  /*0680*/  IMAD.WIDE R8, R17, 0x4, R20 ;  /* 0x0000000411087825 */ /* 0x000fe400078e0214 */
[----:B------:R-:W2:Y:S02]  /*0690*/  LDG.E R21, desc[UR8][R20.64] ;  /* 0x0000000814157981 */ /* 0x000ea4000c1e1900 */
[C---:B---3--:R-:W-:Y:S01]  /*06a0*/  IMAD.WIDE.U32 R18, R11.reuse, 0x4, R6 ;  /* 0x000000040b127825 */ /* 0x048fe200078e0006 */
[----:B------:R-:W-:-:S04]  /*06b0*/  IADD3 R11, PT, PT, R11, R14, RZ ;  /* 0x0000000e0b0b7210 */ /* 0x000fc80007ffe0ff */
[CC--:B------:R-:W-:Y:S01]  /*06c0*/  IADD3 R15, PT, PT, R11.reuse, R14.reuse, RZ ;  /* 0x0000000e0b0f7210 */ /* 0x0c0fe20007ffe0ff */
[----:B------:R-:W-:Y:S01]  /*06d0*/  IMAD.WIDE.U32 R10, R11, 0x4, R6 ;  /* 0x000000040b0a7825 */ /* 0x000fe200078e0006 */
[----:B------:R-:W2:Y:S02]  /*06e0*/  LDG.E R18, desc[UR8][R18.64] ;  /* 0x0000000812127981 */ /* 0x000ea4000c1e1900 */
[----:B------:R-:W-:Y:S01]  /*06f0*/  IADD3 R27, PT, PT, R15, R14, RZ ;  /* 0x0000000e0f1b7210 */ /* 0x000fe20007ffe0ff */
[----:B------:R-:W-:Y:S02]  /*0700*/  IMAD.WIDE R12, R17, 0x4, R8 ;  /* 0x00000004110c7825 */ /* 0x000fe400078e0208 */
[----:B------:R-:W3:Y:S02]  /*0710*/  LDG.E R8, desc[UR8][R8.64] ;  /* 0x0000000808087981 */ /* 0x000ee4000c1e1900 */
[----:B------:R-:W-:Y:S02]  /*0720*/  IMAD.WIDE.U32 R14, R15, 0x4, R6 ;  /* 0x000000040f0e7825 */ /* 0x000fe400078e0006 */
[----:B------:R-:W3:Y:S02]  /*0730*/  LDG.E R10, desc[UR8][R10.64] ;  /* 0x000000080a0a7981 */ /* 0x000ee4000c1e1900 */
[----:B------:R-:W-:-:S02]  /*0740*/  IMAD.WIDE R22, R17, 0x4, R12 ;  /* 0x0000000411167825 */ /* 0x000fc400078e020c */
[----:B------:R-:W4:Y:S02]  /*0750*/  LDG.E R25, desc[UR8][R12.64] ;  /* 0x000000080c197981 */ /* 0x000f24000c1e1900 */
[----:B------:R-:W-:Y:S02]  /*0760*/  IMAD.WIDE.U32 R6, R27, 0x4, R6 ;  /* 0x000000041b067825 */ /* 0x000fe400078e0006 */
[----:B------:R-:W4:Y:S04]  /*0770*/  LDG.E R14, desc[UR8][R14.64] ;  /* 0x000000080e0e7981 */ /* 0x000f28000c1e1900 */
[----:B------:R-:W5:Y:S04]  /*0780*/  LDG.E R23, desc[UR8][R22.64] ;  /* 0x0000000816177981 */ /* 0x000f68000c1e1900 */
[----:B------:R-:W5:Y:S01]  /*0790*/  LDG.E R6, desc[UR8][R6.64] ;  /* 0x0000000806067981 */ /* 0x000f62000c1e1900 */
[----:B------:R-:W-:Y:S01]  /*07a0*/  IADD3 R5, PT, PT, R5, 0x4, RZ ;  /* 0x0000000405057810 */ /* 0x000fe20007ffe0ff */
[----:B--2---:R-:W-:-:S04]  /*07b0*/  FFMA R21, R21, R18, R16 ;  /* 0x0000001215157223 */ /* 0x004fc80000000010 */
[----:B---3--:R-:W-:-:S04]  /*07c0*/  FFMA R8, R8, R10, R21 ;  /* 0x0000000a08087223 */ /* 0x008fc80000000015 */
[----:B----4-:R-:W-:-:S04]  /*07d0*/  FFMA R8, R25, R14, R8 ;  /* 0x0000000e19087223 */ /* 0x010fc80000000008 */
[----:B-----5:R-:W-:-:S07]  /*07e0*/  FFMA R16, R23, R6, R8 ;  /* 0x0000000617107223 */ /* 0x020fce0000000008 */
.L_x_4:
[----:B------:R-:W-:Y:S05]  /*07f0*/  @!P0 BRA `(.L_x_3) ;  /* 0x0000000000808947 */ /* 0x000fea0003800000 */
[----:B------:R-:W-:Y:S01]  /*0800*/  ISETP.NE.AND P0, PT, R24, 0x1, PT ;  /* 0x000000011800780c */ /* 0x000fe20003f05270 */
[----:B------:R-:W0:Y:S01]  /*0810*/  LDC.64 R18, c[0x0][0x380] ;  /* 0x0000e000ff127b82 */ /* 0x000e220000000a00 */
[----:B------:R-:W-:-:S04]  /*0820*/  LOP3.LUT R4, R4, 0x1, RZ, 0xc0, !PT ;  /* 0x0000000104047812 */ /* 0x000fc800078ec0ff */
[----:B------:R-:W-:-:S03]  /*0830*/  ISETP.NE.U32.AND P1, PT, R4, 0x1, PT ;  /* 0x000000010400780c */ /* 0x000fc60003f25070 */
[----:B------:R-:W1:Y:S08]  /*0840*/  LDC.64 R10, c[0x0][0x388] ;  /* 0x0000e200ff0a7b82 */ /* 0x000e700000000a00 */
[----:B------:R-:W2:Y:S08]  /*0850*/  @P0 LDC R12, c[0x0][0x39c] ;  /* 0x0000e700ff0c0b82 */ /* 0x000eb00000000800 */
[----:B------:R-:W3:Y:S08]  /*0860*/  @P0 LDC R15, c[0x0][0x3a0] ;  /* 0x0000e800ff0f0b82 */ /* 0x000ef00000000800 */
[----:B------:R-:W4:Y:S08]  /*0870*/  @!P1 LDC R20, c[0x0][0x3a0] ;  /* 0x0000e800ff149b82 */ /* 0x000f300000000800 */
[----:B------:R-:W5:Y:S01]  /*0880*/  @!P1 LDC R4, c[0x0][0x39c] ;  /* 0x0000e700ff049b82 */ /* 0x000f620000000800 */
[----:B--2---:R-:W-:-:S05]  /*0890*/  @P0 IMAD R17, R5, R12, R3 ;  /* 0x0000000c05110224 */ /* 0x004fca00078e0203 */
[----:B------:R-:W-:Y:S02]  /*08a0*/  @P0 IADD3 R21, PT, PT, R17, R12, RZ ;  /* 0x0000000c11150210 */ /* 0x000fe40007ffe0ff */
[----:B------:R-:W2:Y:S01]  /*08b0*/  LDC.64 R6, c[0x0][0x380] ;  /* 0x0000e000ff067b82 */ /* 0x000ea20000000a00 */
[C---:B---3--:R-:W-:Y:S01]  /*08c0*/  @P0 IMAD R13, R5.reuse, R15, R0 ;  /* 0x0000000f050d0224 */ /* 0x048fe200078e0200 */
[----:B------:R-:W-:-:S03]  /*08d0*/  @P0 IADD3 R5, PT, PT, R5, 0x2, RZ ;  /* 0x0000000205050810 */ /* 0x000fc60007ffe0ff */
[----:B0-----:R-:W-:-:S03]  /*08e0*/  @P0 IMAD.WIDE R18, R13, 0x4, R18 ;  /* 0x000000040d120825 */ /* 0x001fc600078e0212 */
[----:B------:R-:W0:Y:S01]  /*08f0*/  LDC.64 R8, c[0x0][0x388] ;  /* 0x0000e200ff087b82 */ /* 0x000e220000000a00 */
[--C-:B-1----:R-:W-:Y:S02]  /*0900*/  @P0 IMAD.WIDE.U32 R12, R17, 0x4, R10.reuse ;  /* 0x00000004110c0825 */ /* 0x102fe400078e000a */
[----:B------:R-:W3:Y:S02]  /*0910*/  @P0 LDG.E R17, desc[UR8][R18.64] ;  /* 0x0000000812110981 */ /* 0x000ee4000c1e1900 */
[----:B------:R-:W-:Y:S02]  /*0920*/  @P0 IMAD.WIDE.U32 R10, R21, 0x4, R10 ;  /* 0x00000004150a0825 */ /* 0x000fe400078e000a */
[----:B------:R-:W3:Y:S02]  /*0930*/  @P0 LDG.E R12, desc[UR8][R12.64] ;  /* 0x000000080c0c0981 */ /* 0x000ee4000c1e1900 */
[----:B----4-:R-:W-:Y:S02]  /*0940*/  @!P1 IMAD R21, R5, R20, R0 ;  /* 0x0000001405159224 */ /* 0x010fe400078e0200 */
[----:B------:R-:W-:Y:S01]  /*0950*/  @P0 IMAD.WIDE R14, R15, 0x4, R18 ;  /* 0x000000040f0e0825 */ /* 0x000fe200078e0212 */
[----:B------:R-:W4:Y:S03]  /*0960*/  @P0 LDG.E R10, desc[UR8][R10.64] ;  /* 0x000000080a0a0981 */ /* 0x000f26000c1e1900 */
[----:B-----5:R-:W-:-:S02]  /*0970*/  @!P1 IMAD R5, R5, R4, R3 ;  /* 0x0000000405059224 */ /* 0x020fc400078e0203 */
[----:B--2---:R-:W-:Y:S01]  /*0980*/  @!P1 IMAD.WIDE R6, R21, 0x4, R6 ;  /* 0x0000000415069825 */ /* 0x004fe200078e0206 */
[----:B------:R-:W4:Y:S05]  /*0990*/  @P0 LDG.E R14, desc[UR8][R14.64] ;  /* 0x000000080e0e0981 */ /* 0x000f2a000c1e1900 */
[----:B------:R-:W2:Y:S01]  /*09a0*/  @!P1 LDG.E R7, desc[UR8][R6.64] ;  /* 0x0000000806079981 */ /* 0x000ea2000c1e1900 */
[----:B0-----:R-:W-:-:S06]  /*09b0*/  @!P1 IMAD.WIDE.U32 R8, R5, 0x4, R8 ;  /* 0x0000000405089825 */ /* 0x001fcc00078e0008 */
[----:B------:R-:W2:Y:S01]  /*09c0*/  @!P1 LDG.E R8, desc[UR8][R8.64] ;  /* 0x0000000808089981 */ /* 0x000ea2000c1e1900 */
[----:B---3--:R-:W-:-:S04]  /*09d0*/  @P0 FFMA R17, R17, R12, R16 ;  /* 0x0000000c11110223 */ /* 0x008fc80000000010 */
[----:B----4-:R-:W-:-:S04]  /*09e0*/  @P0 FFMA R16, R14, R10, R17 ;  /* 0x0000000a0e100223 */ /* 0x010fc80000000011 */
[----:B--2---:R-:W-:-:S07]  /*09f0*/  @!P1 FFMA R16, R7, R8, R16 ;  /* 0x0000000807109223 */ /* 0x004fce0000000010 */
.L_x_3:
[----:B------:R-:W0:Y:S01]  /*0a00*/  LDCU UR5, c[0x0][0x39c] ;  /* 0x00007380ff0577ac */ /* 0x000e220008000800 */
[----:B------:R-:W1:Y:S01]  /*0a10*/  LDC.64 R4, c[0x0][0x390] ;  /* 0x0000e400ff047b82 */ /* 0x000e620000000a00 */
[----:B0-----:R-:W-:Y:S01]  /*0a20*/  IMAD R7, R0, UR5, R3 ;  /* 0x0000000500077c24 */ /* 0x001fe2000f8e0203 */
[----:B------:R-:W-:-:S04]  /*0a30*/  IADD3 R3, PT, PT, R3, 0x1, RZ ;  /* 0x0000000103037810 */ /* 0x000fc80007ffe0ff */
[----:B------:R-:W-:Y:S01]  /*0a40*/  ISETP.NE.AND P0, PT, R3, UR5, PT ;  /* 0x0000000503007c0c */ /* 0x000fe2000bf05270 */
[----:B-1----:R-:W-:-:S05]  /*0a50*/  IMAD.WIDE R4, R7, 0x4, R4 ;  /* 0x0000000407047825 */ /* 0x002fca00078e0204 */
[----:B------:R0:W-:Y:S07]  /*0a60*/  STG.E desc[UR8][R4.64], R16 ;  /* 0x0000001004007986 */ /* 0x0001ee000c101908 */
[----:B------:R-:W-:Y:S05]  /*0a70*/  @!P0 EXIT ;  /* 0x000000000000894d */ /* 0x000fea0003800000 */
[----:B------:R-:W-:Y:S05]  /*0a80*/  BRA `(.L_x_5) ;  /* 0xfffffff400a87947 */ /* 0x000fea000383ffff */
.L_x_0:
[C---:B------:R-:W-:Y:S01]  /*0a90*/  ISETP.GE.U32.AND P1, PT, R9.reuse, 0x8, PT ;  /* 0x000000080900780c */ /* 0x040fe20003f26070 */
[----:B------:R-:W-:Y:S01]  /*0aa0*/  HFMA2 R7, -RZ, RZ, 0, 0 ;  /* 0x00000000ff077431 */ /* 0x000fe200000001ff */
[----:B------:R-:W-:-:S04]  /*0ab0*/  LOP3.LUT R6, R9, 0x7, RZ, 0xc0, !PT ;  /* 0x0000000709067812 */ /* 0x000fc800078ec0ff */
[----:B------:R-:W-:-:S07]  /*0ac0*/  ISETP.NE.AND P0, PT, R6, RZ, PT ;  /* 0x000000ff0600720c */ /* 0x000fce0003f05270 */
[----:B------:R-:W-:Y:S06]  /*0ad0*/  @!P1 BRA `(.L_x_6) ;  /* 0x0000000000409947 */ /* 0x000fec0003800000 */
[----:B------:R-:W0:Y:S01]  /*0ae0*/  LDC.64 R4, c[0x0][0x390] ;  /* 0x0000e400ff047b82 */ /* 0x000e220000000a00 */
[----:B------:R-:W-:Y:S01]  /*0af0*/  LOP3.LUT R7, R9, 0x7ffffff8, RZ, 0xc0, !PT ;  /* 0x7ffffff809077812 */ /* 0x000fe200078ec0ff */
[----:B------:R-:W-:-:S06]  /*0b00*/  UMOV UR4, URZ ;  /* 0x000000ff00047c82 */ /* 0x000fcc0008000000 */
.L_x_7:
[----:B-1----:R-:W-:Y:S01]  /*0b10*/  IMAD R3, R0, R9, UR4 ;  /* 0x0000000400037e24 */ /* 0x002fe2000f8e0209 */
[----:B------:R-:W-:-:S03]  /*0b20*/  UIADD3 UR4, UPT, UPT, UR4, 0x8, URZ ;  /* 0x0000000804047890 */ /* 0x000fc6000fffe0ff */
[----:B0-----:R-:W-:-:S03]  /*0b30*/  IMAD.WIDE R2, R3, 0x4, R4 ;  /* 0x0000000403027825 */ /* 0x001fc600078e0204 */
[----:B------:R-:W-:Y:S02]  /*0b40*/  ISETP.NE.AND P1, PT, R7, UR4, PT ;  /* 0x0000000407007c0c */ /* 0x000fe4000bf25270 */
[----:B------:R1:W-:Y:S04]  /*0b50*/  STG.E desc[UR8][R2.64], RZ ;  /* 0x000000ff02007986 */ /* 0x0003e8000c101908 */
[----:B------:R1:W-:Y:S04]  /*0b60*/  STG.E desc[UR8][R2.64+0x4], RZ ;  /* 0x000004ff02007986 */ /* 0x0003e8000c101908 */
[----:B------:R1:W-:Y:S04]  /*0b70*/  STG.E desc[UR8][R2.64+0x8], RZ ;  /* 0x000008ff02007986 */ /* 0x0003e8000c101908 */
[----:B------:R1:W-:Y:S04]  /*0b80*/  STG.E desc[UR8][R2.64+0xc], RZ ;  /* 0x00000cff02007986 */ /* 0x0003e8000c101908 */
[----:B------:R1:W-:Y:S04]  /*0b90*/  STG.E desc[UR8][R2.64+0x10], RZ ;  /* 0x000010ff02007986 */ /* 0x0003e8000c101908 */
[----:B------:R1:W-:Y:S04]  /*0ba0*/  STG.E desc[UR8][R2.64+0x14], RZ ;  /* 0x000014ff02007986 */ /* 0x0003e8000c101908 */
[----:B------:R1:W-:Y:S04]  /*0bb0*/  STG.E desc[UR8][R2.64+0x18], RZ ;  /* 0x000018ff02007986 */ /* 0x0003e8000c101908 */
[----:B------:R1:W-:Y:S01]  /*0bc0*/  STG.E desc[UR8][R2.64+0x1c], RZ ;  /* 0x00001cff02007986 */ /* 0x0003e2000c101908 */
[----:B------:R-:W-:Y:S05]  /*0bd0*/  @P1 BRA `(.L_x_7) ;  /* 0xfffffffc00cc1947 */ /* 0x000fea000383ffff */
.L_x_6:
[----:B------:R-:W-:Y:S05]  /*0be0*/  @!P0 EXIT ;  /* 0x000000000000894d */ /* 0x000fea0003800000 */
[----:B------:R-:W-:Y:S02]  /*0bf0*/  ISETP.GE.U32.AND P0, PT, R6, 0x4, PT ;  /* 0x000000040600780c */ /* 0x000fe40003f06070 */
[----:B------:R-:W-:-:S04]  /*0c00*/  LOP3.LUT R4, R9, 0x3, RZ, 0xc0, !PT ;  /* 0x0000000309047812 */ /* 0x000fc800078ec0ff */
[----:B------:R-:W-:-:S07]  /*0c10*/  ISETP.NE.AND P1, PT, R4, RZ, PT ;  /* 0x000000ff0400720c */ /* 0x000fce0003f25270 */
[----:B------:R-:W-:Y:S06]  /*0c20*/  @!P0 BRA `(.L_x_8) ;  /* 0x0000000000208947 */ /* 0x000fec0003800000 */
[----:B-1----:R-:W0:Y:S01]  /*0c30*/  LDC.64 R2, c[0x0][0x390] ;  /* 0x0000e400ff027b82 */ /* 0x002e220000000a00 */
[----:B------:R-:W-:Y:S01]  /*0c40*/  IMAD R5, R0, R9, R7 ;  /* 0x0000000900057224 */ /* 0x000fe200078e0207 */
[----:B------:R-:W-:-:S03]  /*0c50*/  IADD3 R7, PT, PT, R7, 0x4, RZ ;  /* 0x0000000407077810 */ /* 0x000fc60007ffe0ff */
[----:B0-----:R-:W-:-:S05]  /*0c60*/  IMAD.WIDE R2, R5, 0x4, R2 ;  /* 0x0000000405027825 */ /* 0x001fca00078e0202 */
[----:B------:R0:W-:Y:S04]  /*0c70*/  STG.E desc[UR8][R2.64], RZ ;  /* 0x000000ff02007986 */ /* 0x0001e8000c101908 */
[----:B------:R0:W-:Y:S04]  /*0c80*/  STG.E desc[UR8][R2.64+0x4], RZ ;  /* 0x000004ff02007986 */ /* 0x0001e8000c101908 */
[----:B------:R0:W-:Y:S04]  /*0c90*/  STG.E desc[UR8][R2.64+0x8], RZ ;  /* 0x000008ff02007986 */ /* 0x0001e8000c101908 */
[----:B------:R0:W-:Y:S02]  /*0ca0*/  STG.E desc[UR8][R2.64+0xc], RZ ;  /* 0x00000cff02007986 */ /* 0x0001e4000c101908 */
.L_x_8:
[----:B------:R-:W-:Y:S05]  /*0cb0*/  @!P1 EXIT ;  /* 0x000000000000994d */ /* 0x000fea0003800000 */
[----:B------:R-:W-:Y:S02]  /*0cc0*/  ISETP.NE.AND P0, PT, R4, 0x1, PT ;  /* 0x000000010400780c */ /* 0x000fe40003f05270 */
[----:B------:R-:W-:-:S04]  /*0cd0*/  LOP3.LUT R4, R9, 0x1, RZ, 0xc0, !PT ;  /* 0x0000000109047812 */ /* 0x000fc800078ec0ff */
[----:B------:R-:W-:-:S07]  /*0ce0*/  ISETP.NE.U32.AND P1, PT, R4, 0x1, PT ;  /* 0x000000010400780c */ /* 0x000fce0003f25070 */
[----:B01----:R-:W0:Y:S01]  /*0cf0*/  @P0 LDC.64 R2, c[0x0][0x390] ;  /* 0x0000e400ff020b82 */ /* 0x003e220000000a00 */
[----:B------:R-:W-:-:S04]  /*0d00*/  @P0 IMAD R5, R0, R9, R7 ;  /* 0x0000000900050224 */ /* 0x000fc800078e0207 */
[----:B0-----:R-:W-:-:S05]  /*0d10*/  @P0 IMAD.WIDE R2, R5, 0x4, R2 ;  /* 0x0000000405020825 */ /* 0x001fca00078e0202 */
[----:B------:R0:W-:Y:S04]  /*0d20*/  @P0 STG.E desc[UR8][R2.64], RZ ;  /* 0x000000ff02000986 */ /* 0x0001e8000c101908 */
[----:B------:R0:W-:Y:S01]  /*0d30*/  @P0 STG.E desc[UR8][R2.64+0x4], RZ ;  /* 0x000004ff02000986 */ /* 0x0001e2000c101908 */
[----:B------:R-:W-:Y:S05]  /*0d40*/  @P1 EXIT ;  /* 0x000000000000194d */ /* 0x000fea0003800000 */
[----:B0-----:R-:W0:Y:S01]  /*0d50*/  LDC.64 R2, c[0x0][0x390] ;  /* 0x0000e400ff027b82 */ /* 0x001e220000000a00 */
[----:B------:R-:W-:-:S05]  /*0d60*/  @P0 IADD3 R7, PT, PT, R7, 0x2, RZ ;  /* 0x0000000207070810 */ /* 0x000fca0007ffe0ff */
[----:B------:R-:W-:-:S04]  /*0d70*/  IMAD R7, R0, R9, R7 ;  /* 0x0000000900077224 */ /* 0x000fc800078e0207 */
[----:B0-----:R-:W-:-:S05]  /*0d80*/  IMAD.WIDE R2, R7, 0x4, R2 ;  /* 0x0000000407027825 */ /* 0x001fca00078e0202 */
[----:B------:R-:W-:Y:S01]  /*0d90*/  STG.E desc[UR8][R2.64], RZ ;  /* 0x000000ff02007986 */ /* 0x000fe2000c101908 */
[----:B------:R-:W-:Y:S05]  /*0da0*/  EXIT ;  /* 0x000000000000794d */ /* 0x000fea0003800000 */
.L_x_9:
[----:B------:R-:W-:-:S00]  /*0db0*/  BRA `(.L_x_9) ;  /* 0xfffffffc00fc7947 */ /* 0x000fc0000383ffff */
[----:B------:R-:W-:-:S00]  /*0dc0*/  NOP ;  /* 0x0000000000007918 */ /* 0x000fc00000000000 */
        /* <DEDUP_REMOVED lines=11> */
.L_x_23:


//--------------------- .text._Z13linear_kernelPKfS0_S0_Pfiii --------------------------
	.section	.text._Z13linear_kernelPKfS0_S0_Pfiii,"ax",@progbits
	.align	128
        .global         _Z13linear_kernelPKfS0_S0_Pfiii
        .type           _Z13linear_kernelPKfS0_S0_Pfiii,@function
        .size           _Z13linear_kernelPKfS0_S0_Pfiii,(.L_x_24 - _Z13linear_kernelPKfS0_S0_Pfiii)
        .other          _Z13linear_kernelPKfS0_S0_Pfiii,@"STO_CUDA_ENTRY STV_DEFAULT"
_Z13linear_kernelPKfS0_S0_Pfiii:
.text._Z13linear_kernelPKfS0_S0_Pfiii:
        /* <DEDUP_REMOVED lines=10> */
[----:B------:R-:W0:Y:S01]  /*00a0*/  LDC R5, c[0x0][0x3a4] ;  /* 0x0000e900ff057b82 */ /* 0x000e220000000800 */
[----:B------:R-:W1:Y:S01]  /*00b0*/  LDCU.64 UR6, c[0x0][0x358] ;  /* 0x00006b00ff0677ac */ /* 0x000e620008000a00 */
[----:B0-----:R-:W-:-:S13]  /*00c0*/  ISETP.GE.AND P0, PT, R5, 0x1, PT ;  /* 0x000000010500780c */ /* 0x001fda0003f06270 */
[----:B-1----:R-:W-:Y:S05]  /*00d0*/  @!P0 BRA `(.L_x_10) ;  /* 0x0000000800fc8947 */ /* 0x002fea0003800000 */
[----:B------:R-:W0:Y:S01]  /*00e0*/  LDCU.64 UR4, c[0x0][0x380] ;  /* 0x00007000ff0477ac */ /* 0x000e220008000a00 */
[C---:B------:R-:W-:Y:S01]  /*00f0*/  LOP3.LUT R7, R5.reuse, 0x7ffffff0, RZ, 0xc0, !PT ;  /* 0x7ffffff005077812 */ /* 0x040fe200078ec0ff */
[----:B------:R-:W-:Y:S02]  /*0100*/  HFMA2 R9, -RZ, RZ, 0, 0 ;  /* 0x00000000ff097431 */ /* 0x000fe400000001ff */
[----:B------:R-:W-:Y:S01]  /*0110*/  IMAD R6, R0, R5, RZ ;  /* 0x0000000500067224 */ /* 0x000fe200078e02ff */
[C---:B------:R-:W-:Y:S02]  /*0120*/  LOP3.LUT R17, R5.reuse, 0xf, RZ, 0xc0, !PT ;  /* 0x0000000f05117812 */ /* 0x040fe400078ec0ff */
[C---:B------:R-:W-:Y:S02]  /*0130*/  LOP3.LUT R18, R5.reuse, 0x7, RZ, 0xc0, !PT ;  /* 0x0000000705127812 */ /* 0x040fe400078ec0ff */
[----:B------:R-:W-:Y:S02]  /*0140*/  LOP3.LUT R8, R5, 0x3, RZ, 0xc0, !PT ;  /* 0x0000000305087812 */ /* 0x000fe400078ec0ff */
[----:B------:R-:W-:Y:S01]  /*0150*/  IADD3 R10, PT, PT, -R7, RZ, RZ ;  /* 0x000000ff070a7210 */ /* 0x000fe20007ffe1ff */
[----:B0-----:R-:W-:-:S04]  /*0160*/  UIADD3 UR4, UP0, UPT, UR4, 0x20, URZ ;  /* 0x0000002004047890 */ /* 0x001fc8000ff1e0ff */
[----:B------:R-:W-:-:S12]  /*0170*/  UIADD3.X UR5, UPT, UPT, URZ, UR5, URZ, UP0, !UPT ;  /* 0x00000005ff057290 */ /* 0x000fd800087fe4ff */
.L_x_16:
[----:B0-----:R-:W0:Y:S01]  /*0180*/  LDCU UR8, c[0x0][0x3a4] ;  /* 0x00007480ff0877ac */ /* 0x001e220008000800 */
[----:B------:R-:W-:Y:S02]  /*0190*/  MOV R14, RZ ;  /* 0x000000ff000e7202 */ /* 0x000fe40000000f00 */
[----:B------:R-:W-:Y:S01]  /*01a0*/  MOV R16, RZ ;  /* 0x000000ff00107202 */ /* 0x000fe20000000f00 */
[----:B0-----:R-:W-:Y:S02]  /*01b0*/  UISETP.GE.U32.AND UP0, UPT, UR8, 0x10, UPT ;  /* 0x000000100800788c */ /* 0x001fe4000bf06070 */
[----:B------:R-:W-:-:S07]  /*01c0*/  IMAD R11, R9, UR8, RZ ;  /* 0x00000008090b7c24 */ /* 0x000fce000f8e02ff */
[----:B------:R-:W-:Y:S05]  /*01d0*/  BRA.U !UP0, `(.L_x_11) ;  /* 0x00000005080c7547 */ /* 0x000fea000b800000 */
[----:B------:R-:W0:Y:S01]  /*01e0*/  LDC.64 R2, c[0x0][0x388] ;  /* 0x0000e200ff027b82 */ /* 0x000e220000000a00 */
[----:B------:R-:W-:Y:S02]  /*01f0*/  MOV R14, RZ ;  /* 0x000000ff000e7202 */ /* 0x000fe40000000f00 */
[----:B------:R-:W-:Y:S02]  /*0200*/  MOV R12, R6 ;  /* 0x00000006000c7202 */ /* 0x000fe40000000f00 */
[----:B------:R-:W-:Y:S01]  /*0210*/  MOV R13, R10 ;  /* 0x0000000a000d7202 */ /* 0x000fe20000000f00 */
[----:B0-----:R-:W-:-:S03]  /*0220*/  IMAD.WIDE.U32 R2, R11, 0x4, R2 ;  /* 0x000000040b027825 */ /* 0x001fc600078e0002 */
[----:B------:R-:W-:-:S04]  /*0230*/  IADD3 R15, P0, PT, R2, 0x20, RZ ;  /* 0x00000020020f7810 */ /* 0x000fc80007f1e0ff */
[----:B------:R-:W-:-:S09]  /*0240*/  IADD3.X R16, PT, PT, RZ, R3, RZ, P0, !PT ;  /* 0x00000003ff107210 */ /* 0x000fd200007fe4ff */
.L_x_12:
[----:B------:R-:W-:Y:S02]  /*0250*/  MOV R4, UR4 ;  /* 0x0000000400047c02 */ /* 0x000fe40008000f00 */
[----:B------:R-:W-:Y:S02]  /*0260*/  MOV R5, UR5 ;  /* 0x0000000500057c02 */ /* 0x000fe40008000f00 */
[----:B------:R-:W-:Y:S02]  /*0270*/  MOV R2, R15 ;  /* 0x0000000f00027202 */ /* 0x000fe40000000f00 */
[----:B------:R-:W-:Y:S01]  /*0280*/  MOV R3, R16 ;  /* 0x0000001000037202 */ /* 0x000fe20000000f00 */
[----:B------:R-:W-:-:S04]  /*0290*/  IMAD.WIDE R4, R12, 0x4, R4 ;  /* 0x000000040c047825 */ /* 0x000fc800078e0204 */
[----:B------:R-:W2:Y:S04]  /*02a0*/  LDG.E R24, desc[UR6][R2.64+-0x20] ;  /* 0xffffe00602187981 */ /* 0x000ea8000c1e1900 */
[----:B------:R-:W2:Y:S04]  /*02b0*/  LDG.E R15, desc[UR6][R4.64+-0x20] ;  /* 0xffffe006040f7981 */ /* 0x000ea8000c1e1900 */
[----:B------:R-:W3:Y:S04]  /*02c0*/  LDG.E R25, desc[UR6][R2.64+-0x1c] ;  /* 0xffffe40602197981 */ /* 0x000ee8000c1e1900 */
[----:B------:R-:W3:Y:S04]  /*02d0*/  LDG.E R26, desc[UR6][R4.64+-0x1c] ;  /* 0xffffe406041a7981 */ /* 0x000ee8000c1e1900 */
[----:B------:R-:W4:Y:S04]  /*02e0*/  LDG.E R22, desc[UR6][R2.64+-0x18] ;  /* 0xffffe80602167981 */ /* 0x000f28000c1e1900 */
[----:B------:R-:W4:Y:S04]  /*02f0*/  LDG.E R23, desc[UR6][R4.64+-0x18] ;  /* 0xffffe80604177981 */ /* 0x000f28000c1e1900 */
[----:B------:R-:W5:Y:S04]  /*0300*/  LDG.E R20, desc[UR6][R2.64+-0x14] ;  /* 0xffffec0602147981 */ /* 0x000f68000c1e1900 */
[----:B------:R-:W5:Y:S04]  /*0310*/  LDG.E R21, desc[UR6][R4.64+-0x14] ;  /* 0xffffec0604157981 */ /* 0x000f68000c1e1900 */
[----:B------:R-:W5:Y:S04]  /*0320*/  LDG.E R16, desc[UR6][R2.64+-0x10] ;  /* 0xfffff00602107981 */ /* 0x000f68000c1e1900 */
[----:B------:R-:W5:Y:S04]  /*0330*/  LDG.E R19, desc[UR6][R4.64+-0x10] ;  /* 0xfffff00604137981 */ /* 0x000f68000c1e1900 */
[----:B------:R-:W5:Y:S01]  /*0340*/  LDG.E R27, desc[UR6][R2.64+0x1c] ;  /* 0x00001c06021b7981 */ /* 0x000f62000c1e1900 */
[----:B--2---:R-:W-:-:S03]  /*0350*/  FFMA R15, R15, R24, R14 ;  /* 0x000000180f0f7223 */ /* 0x004fc6000000000e */
[----:B------:R-:W2:Y:S04]  /*0360*/  LDG.E R14, desc[UR6][R2.64+-0xc] ;  /* 0xfffff406020e7981 */ /* 0x000ea8000c1e1900 */
[----:B------:R-:W2:Y:S01]  /*0370*/  LDG.E R24, desc[UR6][R2.64] ;  /* 0x0000000602187981 */ /* 0x000ea2000c1e1900 */
[----:B---3--:R-:W-:-:S03]  /*0380*/  FFMA R26, R26, R25, R15 ;  /* 0x000000191a1a7223 */ /* 0x008fc6000000000f */
[----:B------:R-:W2:Y:S04]  /*0390*/  LDG.E R15, desc[UR6][R4.64+-0xc] ;  /* 0xfffff406040f7981 */ /* 0x000ea8000c1e1900 */
[----:B------:R-:W3:Y:S01]  /*03a0*/  LDG.E R25, desc[UR6][R4.64] ;  /* 0x0000000604197981 */ /* 0x000ee2000c1e1900 */
[----:B----4-:R-:W-:-:S03]  /*03b0*/  FFMA R26, R23, R22, R26 ;  /* 0x00000016171a7223 */ /* 0x010fc6000000001a */
[----:B------:R-:W4:Y:S04]  /*03c0*/  LDG.E R22, desc[UR6][R2.64+-0x8] ;  /* 0xfffff80602167981 */ /* 0x000f28000c1e1900 */
[----:B------:R-:W4:Y:S01]  /*03d0*/  LDG.E R23, desc[UR6][R4.64+-0x8] ;  /* 0xfffff80604177981 */ /* 0x000f22000c1e1900 */
[----:B-----5:R-:W-:-:S03]  /*03e0*/  FFMA R26, R21, R20, R26 ;  /* 0x00000014151a7223 */ /* 0x020fc6000000001a */
[----:B------:R-:W5:Y:S04]  /*03f0*/  LDG.E R20, desc[UR6][R2.64+-0x4] ;  /* 0xfffffc0602147981 */ /* 0x000f68000c1e1900 */
[----:B------:R-:W5:Y:S01]  /*0400*/  LDG.E R21, desc[UR6][R4.64+-0x4] ;  /* 0xfffffc0604157981 */ /* 0x000f62000c1e1900 */
[----:B------:R-:W-:-:S03]  /*0410*/  FFMA R26, R19, R16, R26 ;  /* 0x00000010131a7223 */ /* 0x000fc6000000001a */
[----:B------:R-:W3:Y:S04]  /*0420*/  LDG.E R19, desc[UR6][R2.64+0x4] ;  /* 0x0000040602137981 */ /* 0x000ee8000c1e1900 */
[----:B------:R-:W3:Y:S01]  /*0430*/  LDG.E R16, desc[UR6][R4.64+0x4] ;  /* 0x0000040604107981 */ /* 0x000ee2000c1e1900 */
[----:B--2---:R-:W-:-:S03]  /*0440*/  FFMA R14, R15, R14, R26 ;  /* 0x0000000e0f0e7223 */ /* 0x004fc6000000001a */
[----:B------:R-:W2:Y:S04]  /*0450*/  LDG.E R15, desc[UR6][R2.64+0x8] ;  /* 0x00000806020f7981 */ /* 0x000ea8000c1e1900 */
[----:B------:R-:W2:Y:S01]  /*0460*/  LDG.E R26, desc[UR6][R4.64+0x1c] ;  /* 0x00001c06041a7981 */ /* 0x000ea2000c1e1900 */
[----:B----4-:R-:W-:-:S03]  /*0470*/  FFMA R22, R23, R22, R14 ;  /* 0x0000001617167223 */ /* 0x010fc6000000000e */
[----:B------:R-:W2:Y:S04]  /*0480*/  LDG.E R14, desc[UR6][R4.64+0x8] ;  /* 0x00000806040e7981 */ /* 0x000ea8000c1e1900 */
[----:B------:R-:W4:Y:S01]  /*0490*/  LDG.E R23, desc[UR6][R4.64+0x10] ;  /* 0x0000100604177981 */ /* 0x000f22000c1e1900 */
[----:B-----5:R-:W-:-:S03]  /*04a0*/  FFMA R22, R21, R20, R22 ;  /* 0x0000001415167223 */ /* 0x020fc60000000016 */
[----:B------:R-:W5:Y:S01]  /*04b0*/  LDG.E R21, desc[UR6][R2.64+0xc] ;  /* 0x00000c0602157981 */ /* 0x000f62000c1e1900 */
[----:B---3--:R-:W-:-:S03]  /*04c0*/  FFMA R25, R25, R24, R22 ;  /* 0x0000001819197223 */ /* 0x008fc60000000016 */
[----:B------:R-:W5:Y:S04]  /*04d0*/  LDG.E R20, desc[UR6][R4.64+0xc] ;  /* 0x00000c0604147981 */ /* 0x000f68000c1e1900 */
[----:B------:R-:W4:Y:S01]  /*04e0*/  LDG.E R22, desc[UR6][R2.64+0x10] ;  /* 0x0000100602167981 */ /* 0x000f22000c1e1900 */
[----:B------:R-:W-:-:S03]  /*04f0*/  FFMA R29, R16, R19, R25 ;  /* 0x00000013101d7223 */ /* 0x000fc60000000019 */
[----:B------:R-:W3:Y:S04]  /*0500*/  LDG.E R25, desc[UR6][R2.64+0x14] ;  /* 0x0000140602197981 */ /* 0x000ee8000c1e1900 */
[----:B------:R-:W3:Y:S04]  /*0510*/  LDG.E R24, desc[UR6][R4.64+0x14] ;  /* 0x0000140604187981 */ /* 0x000ee8000c1e1900 */
[----:B------:R-:W3:Y:S04]  /*0520*/  LDG.E R16, desc[UR6][R2.64+0x18] ;  /* 0x0000180602107981 */ /* 0x000ee8000c1e1900 */
[----:B------:R-:W3:Y:S01]  /*0530*/  LDG.E R19, desc[UR6][R4.64+0x18] ;  /* 0x0000180604137981 */ /* 0x000ee2000c1e1900 */
[----:B------:R-:W-:-:S04]  /*0540*/  IADD3 R13, PT, PT, R13, 0x10, RZ ;  /* 0x000000100d0d7810 */ /* 0x000fc80007ffe0ff */
[----:B------:R-:W-:Y:S02]  /*0550*/  ISETP.NE.AND P0, PT, R13, RZ, PT ;  /* 0x000000ff0d00720c */ /* 0x000fe40003f05270 */
[----:B------:R-:W-:Y:S01]  /*0560*/  IADD3 R12, PT, PT, R12, 0x10, RZ ;  /* 0x000000100c0c7810 */ /* 0x000fe20007ffe0ff */
[----:B--2---:R-:W-:-:S04]  /*0570*/  FFMA R15, R14, R15, R29 ;  /* 0x0000000f0e0f7223 */ /* 0x004fc8000000001d */
[----:B-----5:R-:W-:-:S04]  /*0580*/  FFMA R20, R20, R21, R15 ;  /* 0x0000001514147223 */ /* 0x020fc8000000000f */
[----:B----4-:R-:W-:Y:S01]  /*0590*/  FFMA R23, R23, R22, R20 ;  /* 0x0000001617177223 */ /* 0x010fe20000000014 */
[----:B------:R-:W-:-:S03]  /*05a0*/  IADD3 R15, P1, PT, R2, 0x40, RZ ;  /* 0x00000040020f7810 */ /* 0x000fc60007f3e0ff */
[----:B---3--:R-:W-:-:S04]  /*05b0*/  FFMA R24, R24, R25, R23 ;  /* 0x0000001918187223 */ /* 0x008fc80000000017 */
[----:B------:R-:W-:Y:S01]  /*05c0*/  FFMA R19, R19, R16, R24 ;  /* 0x0000001013137223 */ /* 0x000fe20000000018 */
[----:B------:R-:W-:-:S03]  /*05d0*/  IADD3.X R16, PT, PT, RZ, R3, RZ, P1, !PT ;  /* 0x00000003ff107210 */ /* 0x000fc60000ffe4ff */
[----:B------:R-:W-:Y:S01]  /*05e0*/  FFMA R14, R26, R27, R19 ;  /* 0x0000001b1a0e7223 */ /* 0x000fe20000000013 */
[----:B------:R-:W-:Y:S06]  /*05f0*/  @P0 BRA `(.L_x_12) ;  /* 0xfffffffc00140947 */ /* 0x000fec000383ffff */
[----:B------:R-:W-:-:S07]  /*0600*/  MOV R16, R7 ;  /* 0x0000000700107202 */ /* 0x000fce0000000f00 */
.L_x_11:
[----:B------:R-:W-:-:S13]  /*0610*/  ISETP.NE.AND P0, PT, R17, RZ, PT ;  /* 0x000000ff1100720c */ /* 0x000fda0003f05270 */
[----:B------:R-:W-:Y:S05]  /*0620*/  @!P0 BRA `(.L_x_13) ;  /* 0x0000000400748947 */ /* 0x000fea0003800000 */
[----:B------:R-:W-:Y:S02]  /*0630*/  IADD3 R2, PT, PT, R17, -0x1, RZ ;  /* 0xffffffff11027810 */ /* 0x000fe40007ffe0ff */
[----:B------:R-:W-:Y:S02]  /*0640*/  ISETP.NE.AND P0, PT, R18, RZ, PT ;  /* 0x000000ff1200720c */ /* 0x000fe40003f05270 */
[----:B------:R-:W-:-:S13]  /*0650*/  ISETP.GE.U32.AND P1, PT, R2, 0x7, PT ;  /* 0x000000070200780c */ /* 0x000fda0003f26070 */
[----:B------:R-:W-:Y:S05]  /*0660*/  @!P1 BRA `(.L_x_14) ;  /* 0x0000000000909947 */ /* 0x000fea0003800000 */
[----:B------:R-:W0:Y:S01]  /*0670*/  LDC.64 R12, c[0x0][0x388] ;  /* 0x0000e200ff0c7b82 */ /* 0x000e220000000a00 */
[-C--:B------:R-:W-:Y:S02]  /*0680*/  IADD3 R15, PT, PT, R11, R16.reuse, RZ ;  /* 0x000000100b0f7210 */ /* 0x080fe40007ffe0ff */
[----:B------:R-:W-:-:S05]  /*0690*/  IADD3 R5, PT, PT, R6, R16, RZ ;  /* 0x0000001006057210 */ /* 0x000fca0007ffe0ff */
[----:B------:R-:W1:Y:S01]  /*06a0*/  LDC.64 R2, c[0x0][0x380] ;  /* 0x0000e000ff027b82 */ /* 0x000e620000000a00 */
[----:B0-----:R-:W-:-:S05]  /*06b0*/  IMAD.WIDE.U32 R12, R15, 0x4, R12 ;  /* 0x000000040f0c7825 */ /* 0x001fca00078e000c */
[----:B------:R-:W2:Y:S01]  /*06c0*/  LDG.E R23, desc[UR6][R12.64] ;  /* 0x000000060c177981 */ /* 0x000ea2000c1e1900 */
[----:B-1----:R-:W-:Y:S02]  /*06d0*/  IMAD.WIDE R2, R5, 0x4, R2 ;  /* 0x0000000405027825 */ /* 0x002fe400078e0202 */
[----:B------:R-:W0:Y:S03]  /*06e0*/  LDC.64 R4, c[0x0][0x388] ;  /* 0x0000e200ff047b82 */ /* 0x000e260000000a00 */
[----:B------:R-:W2:Y:S01]  /*06f0*/  LDG.E R21, desc[UR6][R2.64] ;  /* 0x0000000602157981 */ /* 0x000ea2000c1e1900 */
[----:B------:R-:W-:-:S03]  /*0700*/  IADD3 R15, P1, PT, R11, R16, RZ ;  /* 0x000000100b0f7210 */ /* 0x000fc60007f3e0ff */
[----:B------:R-:W3:Y:S01]  /*0710*/  LDG.E R19, desc[UR6][R2.64+0x8] ;  /* 0x0000080602137981 */ /* 0x000ee2000c1e1900 */
[----:B------:R-:W-:-:S03]  /*0720*/  IADD3.X R20, PT, PT, RZ, RZ, RZ, P1, !PT ;  /* 0x000000ffff147210 */ /* 0x000fc60000ffe4ff */
[----:B------:R-:W4:Y:S04]  /*0730*/  LDG.E R12, desc[UR6][R2.64+0xc] ;  /* 0x00000c06020c7981 */ /* 0x000f28000c1e1900 */
[----:B------:R-:W5:Y:S01]  /*0740*/  LDG.E R25, desc[UR6][R2.64+0x1c] ;  /* 0x00001c0602197981 */ /* 0x000f62000c1e1900 */
[----:B0-----:R-:W-:-:S04]  /*0750*/  LEA R4, P1, R15, R4, 0x2 ;  /* 0x000000040f047211 */ /* 0x001fc800078210ff */
[----:B------:R-:W-:Y:S02]  /*0760*/  LEA.HI.X R5, R15, R5, R20, 0x2, P1 ;  /* 0x000000050f057211 */ /* 0x000fe400008f1414 */
[----:B------:R-:W3:Y:S04]  /*0770*/  LDG.E R15, desc[UR6][R2.64+0x4] ;  /* 0x00000406020f7981 */ /* 0x000ee8000c1e1900 */
[----:B------:R-:W3:Y:S04]  /*0780*/  LDG.E R20, desc[UR6][R4.64+0x4] ;  /* 0x0000040604147981 */ /* 0x000ee8000c1e1900 */
        /* <DEDUP_REMOVED lines=8> */
[----:B------:R-:W2:Y:S04]  /*0810*/  LDG.E R21, desc[UR6][R2.64+0x14] ;  /* 0x0000140602157981 */ /* 0x000ea8000c1e1900 */
[----:B------:R-:W2:Y:S01]  /*0820*/  LDG.E R14, desc[UR6][R2.64+0x18] ;  /* 0x00001806020e7981 */ /* 0x000ea2000c1e1900 */
[----:B---3--:R-:W-:-:S04]  /*0830*/  FFMA R20, R15, R20, R29 ;  /* 0x000000140f147223 */ /* 0x008fc8000000001d */
[----:B----4-:R-:W-:-:S04]  /*0840*/  FFMA R19, R19, R22, R20 ;  /* 0x0000001613137223 */ /* 0x010fc80000000014 */
[----:B-----5:R-:W-:Y:S01]  /*0850*/  FFMA R12, R12, R13, R19 ;  /* 0x0000000d0c0c7223 */ /* 0x020fe20000000013 */
[----:B------:R-:W-:-:S03]  /*0860*/  IADD3 R16, PT, PT, R16, 0x8, RZ ;  /* 0x0000000810107810 */ /* 0x000fc60007ffe0ff */
[----:B--2---:R-:W-:-:S04]  /*0870*/  FFMA R12, R23, R24, R12 ;  /* 0x00000018170c7223 */ /* 0x004fc8000000000c */
[----:B------:R-:W-:-:S04]  /*0880*/  FFMA R21, R21, R26, R12 ;  /* 0x0000001a15157223 */ /* 0x000fc8000000000c */
[----:B------:R-:W-:-:S04]  /*0890*/  FFMA R14, R14, R27, R21 ;  /* 0x0000001b0e0e7223 */ /* 0x000fc80000000015 */
[----:B------:R-:W-:-:S07]  /*08a0*/  FFMA R14, R25, R28, R14 ;  /* 0x0000001c190e7223 */ /* 0x000fce000000000e */
.L_x_14:
[----:B------:R-:W-:Y:S05]  /*08b0*/  @!P0 BRA `(.L_x_13) ;  /* 0x0000000000d08947 */ /* 0x000fea0003800000 */
[----:B------:R-:W-:Y:S02]  /*08c0*/  IADD3 R2, PT, PT, R18, -0x1, RZ ;  /* 0xffffffff12027810 */ /* 0x000fe40007ffe0ff */
[----:B------:R-:W-:Y:S02]  /*08d0*/  ISETP.NE.AND P0, PT, R8, RZ, PT ;  /* 0x000000ff0800720c */ /* 0x000fe40003f05270 */
[----:B------:R-:W-:-:S13]  /*08e0*/  ISETP.GE.U32.AND P1, PT, R2, 0x3, PT ;  /* 0x000000030200780c */ /* 0x000fda0003f26070 */
[----:B------:R-:W-:Y:S05]  /*08f0*/  @!P1 BRA `(.L_x_15) ;  /* 0x0000000000609947 */ /* 0x000fea0003800000 */
[----:B------:R-:W0:Y:S01]  /*0900*/  LDC.64 R4, c[0x0][0x388] ;  /* 0x0000e200ff047b82 */ /* 0x000e220000000a00 */
[CC--:B------:R-:W-:Y:S02]  /*0910*/  IADD3 R19, PT, PT, R11.reuse, R16.reuse, RZ ;  /* 0x000000100b137210 */ /* 0x0c0fe40007ffe0ff */
[-C--:B------:R-:W-:Y:S02]  /*0920*/  IADD3 R20, P1, PT, R11, R16.reuse, RZ ;  /* 0x000000100b147210 */ /* 0x080fe40007f3e0ff */
[----:B------:R-:W-:-:S03]  /*0930*/  IADD3 R15, PT, PT, R6, R16, RZ ;  /* 0x00000010060f7210 */ /* 0x000fc60007ffe0ff */
[----:B------:R-:W1:Y:S08]  /*0940*/  LDC.64 R2, c[0x0][0x388] ;  /* 0x0000e200ff027b82 */ /* 0x000e700000000a00 */
[----:B------:R-:W2:Y:S01]  /*0950*/  LDC.64 R12, c[0x0][0x380] ;  /* 0x0000e000ff0c7b82 */ /* 0x000ea20000000a00 */
[----:B0-----:R-:W-:Y:S01]  /*0960*/  IMAD.WIDE.U32 R4, R19, 0x4, R4 ;  /* 0x0000000413047825 */ /* 0x001fe200078e0004 */
[----:B------:R-:W-:-:S05]  /*0970*/  IADD3.X R19, PT, PT, RZ, RZ, RZ, P1, !PT ;  /* 0x000000ffff137210 */ /* 0x000fca0000ffe4ff */
[----:B------:R-:W3:Y:S01]  /*0980*/  LDG.E R4, desc[UR6][R4.64] ;  /* 0x0000000604047981 */ /* 0x000ee2000c1e1900 */
[----:B-1----:R-:W-:-:S04]  /*0990*/  LEA R2, P1, R20, R2, 0x2 ;  /* 0x0000000214027211 */ /* 0x002fc800078210ff */
[----:B------:R-:W-:Y:S01]  /*09a0*/  LEA.HI.X R3, R20, R3, R19, 0x2, P1 ;  /* 0x0000000314037211 */ /* 0x000fe200008f1413 */
[----:B--2---:R-:W-:-:S04]  /*09b0*/  IMAD.WIDE R12, R15, 0x4, R12 ;  /* 0x000000040f0c7825 */ /* 0x004fc800078e020c */
[----:B------:R-:W2:Y:S04]  /*09c0*/  LDG.E R19, desc[UR6][R2.64+0x4] ;  /* 0x0000040602137981 */ /* 0x000ea8000c1e1900 */
[----:B------:R-:W3:Y:S04]  /*09d0*/  LDG.E R15, desc[UR6][R12.64] ;  /* 0x000000060c0f7981 */ /* 0x000ee8000c1e1900 */
[----:B------:R-:W2:Y:S04]  /*09e0*/  LDG.E R20, desc[UR6][R12.64+0x4] ;  /* 0x000004060c147981 */ /* 0x000ea8000c1e1900 */
[----:B------:R-:W4:Y:S04]  /*09f0*/  LDG.E R22, desc[UR6][R12.64+0x8] ;  /* 0x000008060c167981 */ /* 0x000f28000c1e1900 */
[----:B------:R-:W4:Y:S04]  /*0a00*/  LDG.E R21, desc[UR6][R2.64+0x8] ;  /* 0x0000080602157981 */ /* 0x000f28000c1e1900 */
[----:B------:R-:W5:Y:S04]  /*0a10*/  LDG.E R24, desc[UR6][R12.64+0xc] ;  /* 0x00000c060c187981 */ /* 0x000f68000c1e1900 */
[----:B------:R-:W5:Y:S01]  /*0a20*/  LDG.E R23, desc[UR6][R2.64+0xc] ;  /* 0x00000c0602177981 */ /* 0x000f62000c1e1900 */
[----:B------:R-:W-:Y:S01]  /*0a30*/  IADD3 R16, PT, PT, R16, 0x4, RZ ;  /* 0x0000000410107810 */ /* 0x000fe20007ffe0ff */
[----:B---3--:R-:W-:-:S04]  /*0a40*/  FFMA R15, R15, R4, R14 ;  /* 0x000000040f0f7223 */ /* 0x008fc8000000000e */
[----:B--2---:R-:W-:-:S04]  /*0a50*/  FFMA R15, R20, R19, R15 ;  /* 0x00000013140f7223 */ /* 0x004fc8000000000f */
[----:B----4-:R-:W-:-:S04]  /*0a60*/  FFMA R15, R22, R21, R15 ;  /* 0x00000015160f7223 */ /* 0x010fc8000000000f */
[----:B-----5:R-:W-:-:S07]  /*0a70*/  FFMA R14, R24, R23, R15 ;  /* 0x00000017180e7223 */ /* 0x020fce000000000f */
.L_x_15:
[----:B------:R-:W-:Y:S05]  /*0a80*/  @!P0 BRA `(.L_x_13) ;  /* 0x00000000005c8947 */ /* 0x000fea0003800000 */
[----:B------:R-:W0:Y:S01]  /*0a90*/  LDC.64 R4, c[0x0][0x388] ;  /* 0x0000e200ff047b82 */ /* 0x000e220000000a00 */
[-C--:B------:R-:W-:Y:S02]  /*0aa0*/  IADD3 R15, PT, PT, R11, R16.reuse, RZ ;  /* 0x000000100b0f7210 */ /* 0x080fe40007ffe0ff */
[----:B------:R-:W-:-:S05]  /*0ab0*/  IADD3 R13, PT, PT, R6, R16, RZ ;  /* 0x00000010060d7210 */ /* 0x000fca0007ffe0ff */
[----:B------:R-:W1:Y:S01]  /*0ac0*/  LDC.64 R2, c[0x0][0x380] ;  /* 0x0000e000ff027b82 */ /* 0x000e620000000a00 */
[----:B0-----:R-:W-:-:S06]  /*0ad0*/  IMAD.WIDE.U32 R4, R15, 0x4, R4 ;  /* 0x000000040f047825 */ /* 0x001fcc00078e0004 */
[----:B------:R-:W2:Y:S01]  /*0ae0*/  LDG.E R4, desc[UR6][R4.64] ;  /* 0x0000000604047981 */ /* 0x000ea2000c1e1900 */
[----:B-1----:R-:W-:-:S05]  /*0af0*/  IMAD.WIDE R2, R13, 0x4, R2 ;  /* 0x000000040d027825 */ /* 0x002fca00078e0202 */
[----:B------:R-:W2:Y:S01]  /*0b00*/  LDG.E R13, desc[UR6][R2.64] ;  /* 0x00000006020d7981 */ /* 0x000ea2000c1e1900 */
[----:B------:R-:W-:Y:S01]  /*0b10*/  ISETP.NE.AND P0, PT, R8, 0x1, PT ;  /* 0x000000010800780c */ /* 0x000fe20003f05270 */
[----:B--2---:R-:W-:-:S12]  /*0b20*/  FFMA R14, R13, R4, R14 ;  /* 0x000000040d0e7223 */ /* 0x004fd8000000000e */
[----:B------:R-:W-:Y:S05]  /*0b30*/  @!P0 BRA `(.L_x_13) ;  /* 0x0000000000308947 */ /* 0x000fea0003800000 */
[----:B------:R-:W0:Y:S01]  /*0b40*/  LDC.64 R4, c[0x0][0x388] ;  /* 0x0000e200ff047b82 */ /* 0x000e220000000a00 */
[----:B------:R-:W-:Y:S02]  /*0b50*/  IADD3 R11, P1, PT, R11, R16, RZ ;  /* 0x000000100b0b7210 */ /* 0x000fe40007f3e0ff */
[----:B------:R-:W-:Y:S02]  /*0b60*/  ISETP.NE.AND P0, PT, R8, 0x2, PT ;  /* 0x000000020800780c */ /* 0x000fe40003f05270 */
[----:B------:R-:W-:-:S11]  /*0b70*/  IADD3.X R12, PT, PT, RZ, RZ, RZ, P1, !PT ;  /* 0x000000ffff0c7210 */ /* 0x000fd60000ffe4ff */
[----:B------:R-:W2:Y:S01]  /*0b80*/  @P0 LDG.E R13, desc[UR6][R2.64+0x8] ;  /* 0x00000806020d0981 */ /* 0x000ea2000c1e1900 */
[----:B0-----:R-:W-:-:S04]  /*0b90*/  LEA R4, P1, R11, R4, 0x2 ;  /* 0x000000040b047211 */ /* 0x001fc800078210ff */
[----:B------:R-:W-:Y:S02]  /*0ba0*/  LEA.HI.X R5, R11, R5, R12, 0x2, P1 ;  /* 0x000000050b057211 */ /* 0x000fe400008f140c */
[----:B------:R-:W3:Y:S04]  /*0bb0*/  LDG.E R11, desc[UR6][R2.64+0x4] ;  /* 0x00000406020b7981 */ /* 0x000ee8000c1e1900 */
[----:B------:R-:W3:Y:S04]  /*0bc0*/  LDG.E R12, desc[UR6][R4.64+0x4] ;  /* 0x00000406040c7981 */ /* 0x000ee8000c1e1900 */
[----:B------:R-:W2:Y:S01]  /*0bd0*/  @P0 LDG.E R15, desc[UR6][R4.64+0x8] ;  /* 0x00000806040f0981 */ /* 0x000ea2000c1e1900 */
[----:B---3--:R-:W-:-:S04]  /*0be0*/  FFMA R14, R11, R12, R14 ;  /* 0x0000000c0b0e7223 */ /* 0x008fc8000000000e */
[----:B--2---:R-:W-:-:S07]  /*0bf0*/  @P0 FFMA R14, R13, R15, R14 ;  /* 0x0000000f0d0e0223 */ /* 0x004fce000000000e */
.L_x_13:
[----:B------:R-:W0:Y:S01]  /*0c00*/  LDC.64 R2, c[0x0][0x390] ;  /* 0x0000e400ff027b82 */ /* 0x000e220000000a00 */
[----:B------:R-:W1:Y:S07]  /*0c10*/  LDCU UR8, c[0x0][0x3a8] ;  /* 0x00007500ff0877ac */ /* 0x000e6e0008000800 */
[----:B------:R-:W2:Y:S01]  /*0c20*/  LDC.64 R4, c[0x0][0x398] ;  /* 0x0000e600ff047b82 */ /* 0x000ea20000000a00 */
[----:B0-----:R-:W-:-:S06]  /*0c30*/  IMAD.WIDE.U32 R2, R9, 0x4, R2 ;  /* 0x0000000409027825 */ /* 0x001fcc00078e0002 */
[----:B------:R-:W3:Y:S01]  /*0c40*/  LDG.E R3, desc[UR6][R2.64] ;  /* 0x0000000602037981 */ /* 0x000ee2000c1e1900 */
[----:B-1----:R-:W-:Y:S01]  /*0c50*/  IMAD R11, R0, UR8, R9 ;  /* 0x00000008000b7c24 */ /* 0x002fe2000f8e0209 */
[----:B------:R-:W-:-:S03]  /*0c60*/  IADD3 R9, PT, PT, R9, 0x1, RZ ;  /* 0x0000000109097810 */ /* 0x000fc60007ffe0ff */
[----:B--2---:R-:W-:Y:S01]  /*0c70*/  IMAD.WIDE R4, R11, 0x4, R4 ;  /* 0x000000040b047825 */ /* 0x004fe200078e0204 */
[----:B------:R-:W-:-:S03]  /*0c80*/  ISETP.NE.AND P0, PT, R9, UR8, PT ;  /* 0x0000000809007c0c */ /* 0x000fc6000bf05270 */
[----:B---3--:R-:W-:-:S05]  /*0c90*/  FADD R11, R3, R14 ;  /* 0x0000000e030b7221 */ /* 0x008fca0000000000 */
[----:B------:R0:W-:Y:S05]  /*0ca0*/  STG.E desc[UR6][R4.64], R11 ;  /* 0x0000000b04007986 */ /* 0x0001ea000c101906 */
[----:B------:R-:W-:Y:S05]  /*0cb0*/  @!P0 EXIT ;  /* 0x000000000000894d */ /* 0x000fea0003800000 */
[----:B------:R-:W-:Y:S05]  /*0cc0*/  BRA `(.L_x_16) ;  /* 0xfffffff4002c7947 */ /* 0x000fea000383ffff */
.L_x_10:
[C---:B------:R-:W-:Y:S01]  /*0cd0*/  ISETP.GE.U32.AND P1, PT, R3.reuse, 0x10, PT ;  /* 0x000000100300780c */ /* 0x040fe20003f26070 */
[----:B------:R-:W-:Y:S01]  /*0ce0*/  HFMA2 R2, -RZ, RZ, 0, 0 ;  /* 0x00000000ff027431 */ /* 0x000fe200000001ff */
[----:B------:R-:W-:-:S04]  /*0cf0*/  LOP3.LUT R10, R3, 0xf, RZ, 0xc0, !PT ;  /* 0x0000000f030a7812 */ /* 0x000fc800078ec0ff */
[----:B------:R-:W-:-:S07]  /*0d00*/  ISETP.NE.AND P0, PT, R10, RZ, PT ;  /* 0x000000ff0a00720c */ /* 0x000fce0003f05270 */
[----:B------:R-:W-:Y:S06]  /*0d10*/  @!P1 BRA `(.L_x_17) ;  /* 0x0000000000e89947 */ /* 0x000fec0003800000 */
[----:B------:R-:W-:Y:S02]  /*0d20*/  LOP3.LUT R2, R3, 0x7ffffff0, RZ, 0xc0, !PT ;  /* 0x7ffffff003027812 */ /* 0x000fe400078ec0ff */
[----:B------:R-:W-:-:S07]  /*0d30*/  MOV R9, RZ ;  /* 0x000000ff00097202 */ /* 0x000fce0000000f00 */
.L_x_18:
[----:B0-----:R-:W0:Y:S08]  /*0d40*/  LDC.64 R4, c[0x0][0x390] ;  /* 0x0000e400ff047b82 */ /* 0x001e300000000a00 */
[----:B------:R-:W1:Y:S01]  /*0d50*/  LDC.64 R6, c[0x0][0x398] ;  /* 0x0000e600ff067b82 */ /* 0x000e620000000a00 */
[----:B0-----:R-:W-:-:S05]  /*0d60*/  IMAD.WIDE.U32 R4, R9, 0x4, R4 ;  /* 0x0000000409047825 */ /* 0x001fca00078e0004 */
[----:B------:R-:W2:Y:S01]  /*0d70*/  LDG.E R8, desc[UR6][R4.64] ;  /* 0x0000000604087981 */ /* 0x000ea2000c1e1900 */
[----:B------:R-:W-:-:S04]  /*0d80*/  IMAD R11, R0, R3, R9 ;  /* 0x00000003000b7224 */ /* 0x000fc800078e0209 */
[----:B-1----:R-:W-:-:S04]  /*0d90*/  IMAD.WIDE R6, R11, 0x4, R6 ;  /* 0x000000040b067825 */ /* 0x002fc800078e0206 */
[----:B--2---:R-:W-:-:S05]  /*0da0*/  FADD R11, RZ, R8 ;  /* 0x00000008ff0b7221 */ /* 0x004fca0000000000 */
[----:B------:R0:W-:Y:S04]  /*0db0*/  STG.E desc[UR6][R6.64], R11 ;  /* 0x0000000b06007986 */ /* 0x0001e8000c101906 */
[----:B------:R-:W2:Y:S02]  /*0dc0*/  LDG.E R8, desc[UR6][R4.64+0x4] ;  /* 0x0000040604087981 */ /* 0x000ea4000c1e1900 */
[----:B--2---:R-:W-:-:S05]  /*0dd0*/  FADD R13, RZ, R8 ;  /* 0x00000008ff0d7221 */ /* 0x004fca0000000000 */
[----:B------:R1:W-:Y:S04]  /*0de0*/  STG.E desc[UR6][R6.64+0x4], R13 ;  /* 0x0000040d06007986 */ /* 0x0003e8000c101906 */
[----:B------:R-:W2:Y:S02]  /*0df0*/  LDG.E R8, desc[UR6][R4.64+0x8] ;  /* 0x0000080604087981 */ /* 0x000ea4000c1e1900 */
[----:B--2---:R-:W-:-:S05]  /*0e00*/  FADD R15, RZ, R8 ;  /* 0x00000008ff0f7221 */ /* 0x004fca0000000000 */
[----:B------:R2:W-:Y:S04]  /*0e10*/  STG.E desc[UR6][R6.64+0x8], R15 ;  /* 0x0000080f06007986 */ /* 0x0005e8000c101906 */
[----:B------:R-:W3:Y:S02]  /*0e20*/  LDG.E R8, desc[UR6][R4.64+0xc] ;  /* 0x00000c0604087981 */ /* 0x000ee4000c1e1900 */
[----:B---3--:R-:W-:-:S05]  /*0e30*/  FADD R17, RZ, R8 ;  /* 0x00000008ff117221 */ /* 0x008fca0000000000 */
[----:B------:R3:W-:Y:S04]  /*0e40*/  STG.E desc[UR6][R6.64+0xc], R17 ;  /* 0x00000c1106007986 */ /* 0x0007e8000c101906 */
[----:B------:R-:W0:Y:S02]  /*0e50*/  LDG.E R8, desc[UR6][R4.64+0x10] ;  /* 0x0000100604087981 */ /* 0x000e24000c1e1900 */
[----:B0-----:R-:W-:-:S05]  /*0e60*/  FADD R11, RZ, R8 ;  /* 0x00000008ff0b7221 */ /* 0x001fca0000000000 */
[----:B------:R0:W-:Y:S04]  /*0e70*/  STG.E desc[UR6][R6.64+0x10], R11 ;  /* 0x0000100b06007986 */ /* 0x0001e8000c101906 */
[----:B------:R-:W1:Y:S02]  /*0e80*/  LDG.E R8, desc[UR6][R4.64+0x14] ;  /* 0x0000140604087981 */ /* 0x000e64000c1e1900 */
[----:B-1----:R-:W-:-:S05]  /*0e90*/  FADD R13, RZ, R8 ;  /* 0x00000008ff0d7221 */ /* 0x002fca0000000000 */
        /* <DEDUP_REMOVED lines=25> */
[----:B------:R-:W2:Y:S01]  /*1030*/  LDG.E R8, desc[UR6][R4.64+0x38] ;  /* 0x0000380604087981 */ /* 0x000ea2000c1e1900 */
[----:B------:R-:W-:Y:S01]  /*1040*/  IADD3 R9, PT, PT, R9, 0x10, RZ ;  /* 0x0000001009097810 */ /* 0x000fe20007ffe0ff */
[----:B--2---:R-:W-:-:S05]  /*1050*/  FADD R15, RZ, R8 ;  /* 0x00000008ff0f7221 */ /* 0x004fca0000000000 */
[----:B------:R0:W-:Y:S04]  /*1060*/  STG.E desc[UR6][R6.64+0x38], R15 ;  /* 0x0000380f06007986 */ /* 0x0001e8000c101906 */
[----:B------:R-:W3:Y:S01]  /*1070*/  LDG.E R8, desc[UR6][R4.64+0x3c] ;  /* 0x00003c0604087981 */ /* 0x000ee2000c1e1900 */
[----:B------:R-:W-:Y:S01]  /*1080*/  ISETP.NE.AND P1, PT, R9, R2, PT ;  /* 0x000000020900720c */ /* 0x000fe20003f25270 */
[----:B---3--:R-:W-:-:S05]  /*1090*/  FADD R17, RZ, R8 ;  /* 0x00000008ff117221 */ /* 0x008fca0000000000 */
[----:B------:R0:W-:Y:S07]  /*10a0*/  STG.E desc[UR6][R6.64+0x3c], R17 ;  /* 0x00003c1106007986 */ /* 0x0001ee000c101906 */
[----:B------:R-:W-:Y:S05]  /*10b0*/  @P1 BRA `(.L_x_18) ;  /* 0xfffffffc00201947 */ /* 0x000fea000383ffff */
.L_x_17:
[----:B------:R-:W-:Y:S05]  /*10c0*/  @!P0 EXIT ;  /* 0x000000000000894d */ /* 0x000fea0003800000 */
[----:B------:R-:W-:Y:S02]  /*10d0*/  ISETP.GE.U32.AND P0, PT, R10, 0x8, PT ;  /* 0x000000080a00780c */ /* 0x000fe40003f06070 */
[----:B------:R-:W-:-:S04]  /*10e0*/  LOP3.LUT R12, R3, 0x7, RZ, 0xc0, !PT ;  /* 0x00000007030c7812 */ /* 0x000fc800078ec0ff */
[----:B------:R-:W-:-:S07]  /*10f0*/  ISETP.NE.AND P1, PT, R12, RZ, PT ;  /* 0x000000ff0c00720c */ /* 0x000fce0003f25270 */
[----:B------:R-:W-:Y:S06]  /*1100*/  @!P0 BRA `(.L_x_19) ;  /* 0x0000000000788947 */ /* 0x000fec0003800000 */
[----:B------:R-:W1:Y:S08]  /*1110*/  LDC.64 R4, c[0x0][0x390] ;  /* 0x0000e400ff047b82 */ /* 0x000e700000000a00 */
[----:B0-----:R-:W0:Y:S01]  /*1120*/  LDC.64 R6, c[0x0][0x398] ;  /* 0x0000e600ff067b82 */ /* 0x001e220000000a00 */
[----:B-1----:R-:W-:-:S05]  /*1130*/  IMAD.WIDE.U32 R4, R2, 0x4, R4 ;  /* 0x0000000402047825 */ /* 0x002fca00078e0004 */
[----:B------:R-:W2:Y:S01]  /*1140*/  LDG.E R8, desc[UR6][R4.64] ;  /* 0x0000000604087981 */ /* 0x000ea2000c1e1900 */
[----:B------:R-:W-:-:S04]  /*1150*/  IMAD R9, R0, R3, R2 ;  /* 0x0000000300097224 */ /* 0x000fc800078e0202 */
[----:B0-----:R-:W-:-:S04]  /*1160*/  IMAD.WIDE R6, R9, 0x4, R6 ;  /* 0x0000000409067825 */ /* 0x001fc800078e0206 */
        /* <DEDUP_REMOVED lines=20> */
[----:B------:R-:W3:Y:S01]  /*12b0*/  LDG.E R8, desc[UR6][R4.64+0x1c] ;  /* 0x00001c0604087981 */ /* 0x000ee2000c1e1900 */
[----:B------:R-:W-:Y:S01]  /*12c0*/  IADD3 R2, PT, PT, R2, 0x8, RZ ;  /* 0x0000000802027810 */ /* 0x000fe20007ffe0ff */
[----:B---3--:R-:W-:-:S05]  /*12d0*/  FADD R15, RZ, R8 ;  /* 0x00000008ff0f7221 */ /* 0x008fca0000000000 */
[----:B------:R4:W-:Y:S02]  /*12e0*/  STG.E desc[UR6][R6.64+0x1c], R15 ;  /* 0x00001c0f06007986 */ /* 0x0009e4000c101906 */
.L_x_19:
[----:B------:R-:W-:Y:S05]  /*12f0*/  @!P1 EXIT ;  /* 0x000000000000994d */ /* 0x000fea0003800000 */
[----:B------:R-:W-:Y:S02]  /*1300*/  ISETP.GE.U32.AND P0, PT, R12, 0x4, PT ;  /* 0x000000040c00780c */ /* 0x000fe40003f06070 */
[----:B------:R-:W-:-:S04]  /*1310*/  LOP3.LUT R14, R3, 0x3, RZ, 0xc0, !PT ;  /* 0x00000003030e7812 */ /* 0x000fc800078ec0ff */
[----:B------:R-:W-:-:S07]  /*1320*/  ISETP.NE.AND P1, PT, R14, RZ, PT ;  /* 0x000000ff0e00720c */ /* 0x000fce0003f25270 */
[----:B------:R-:W-:Y:S06]  /*1330*/  @!P0 BRA `(.L_x_20) ;  /* 0x0000000000488947 */ /* 0x000fec0003800000 */
[----:B------:R-:W1:Y:S08]  /*1340*/  LDC.64 R4, c[0x0][0x390] ;  /* 0x0000e400ff047b82 */ /* 0x000e700000000a00 */
[----:B0---4-:R-:W0:Y:S01]  /*1350*/  LDC.64 R6, c[0x0][0x398] ;  /* 0x0000e600ff067b82 */ /* 0x011e220000000a00 */
        /* <DEDUP_REMOVED lines=12> */
[----:B------:R-:W2:Y:S01]  /*1420*/  LDG.E R8, desc[UR6][R4.64+0xc] ;  /* 0x00000c0604087981 */ /* 0x000ea2000c1e1900 */
[----:B------:R-:W-:Y:S01]  /*1430*/  IADD3 R2, PT, PT, R2, 0x4, RZ ;  /* 0x0000000402027810 */ /* 0x000fe20007ffe0ff */
[----:B--2---:R-:W-:-:S05]  /*1440*/  FADD R15, RZ, R8 ;  /* 0x00000008ff0f7221 */ /* 0x004fca0000000000 */
[----:B------:R1:W-:Y:S02]  /*1450*/  STG.E desc[UR6][R6.64+0xc], R15 ;  /* 0x00000c0f06007986 */ /* 0x0003e4000c101906 */
.L_x_20:
[----:B------:R-:W-:Y:S05]  /*1460*/  @!P1 EXIT ;  /* 0x000000000000994d */ /* 0x000fea0003800000 */
[----:B-1--4-:R-:W1:Y:S01]  /*1470*/  LDC.64 R8, c[0x0][0x390] ;  /* 0x0000e400ff087b82 */ /* 0x012e620000000a00 */
[----:B------:R-:W-:-:S07]  /*1480*/  UMOV UR4, URZ ;  /* 0x000000ff00047c82 */ /* 0x000fce0008000000 */
[----:B0-----:R-:W0:Y:S02]  /*1490*/  LDC.64 R10, c[0x0][0x398] ;  /* 0x0000e600ff0a7b82 */ /* 0x001e240000000a00 */
.L_x_21:
[----:B-1----:R-:W-:-:S06]  /*14a0*/  IMAD.WIDE.U32 R4, R2, 0x4, R8 ;  /* 0x0000000402047825 */ /* 0x002fcc00078e0008 */
[----:B--2---:R-:W2:Y:S01]  /*14b0*/  LDG.E R4, desc[UR6][R4.64] ;  /* 0x0000000604047981 */ /* 0x004ea2000c1e1900 */
[----:B------:R-:W-:Y:S01]  /*14c0*/  UIADD3 UR4, UPT, UPT, UR4, 0x1, URZ ;  /* 0x0000000104047890 */ /* 0x000fe2000fffe0ff */
[----:B------:R-:W-:Y:S01]  /*14d0*/  IMAD R7, R0, R3, R2 ;  /* 0x0000000300077224 */ /* 0x000fe200078e0202 */
[----:B------:R-:W-:-:S03]  /*14e0*/  IADD3 R2, PT, PT, R2, 0x1, RZ ;  /* 0x0000000102027810 */ /* 0x000fc60007ffe0ff */
[----:B0-----:R-:W-:Y:S01]  /*14f0*/  IMAD.WIDE R6, R7, 0x4, R10 ;  /* 0x0000000407067825 */ /* 0x001fe200078e020a */
[----:B------:R-:W-:-:S03]  /*1500*/  ISETP.NE.AND P0, PT, R14, UR4, PT ;  /* 0x000000040e007c0c */ /* 0x000fc6000bf05270 */
[----:B--2---:R-:W-:-:S05]  /*1510*/  FADD R13, RZ, R4 ;  /* 0x00000004ff0d7221 */ /* 0x004fca0000000000 */
[----:B------:R2:W-:Y:S05]  /*1520*/  STG.E desc[UR6][R6.64], R13 ;  /* 0x0000000d06007986 */ /* 0x0005ea000c101906 */
[----:B------:R-:W-:Y:S05]  /*1530*/  @P0 BRA `(.L_x_21) ;  /* 0xfffffffc00d80947 */ /* 0x000fea000383ffff */
[----:B------:R-:W-:Y:S05]  /*1540*/  EXIT ;  /* 0x000000000000794d */ /* 0x000fea0003800000 */
.L_x_22:
        /* <DEDUP_REMOVED lines=11> */
.L_x_24:


//--------------------- .nv.shared.reserved.0     --------------------------
	.section	.nv.shared.reserved.0,"aw",@nobits
	.weak		__nv_reservedSMEM_offset_0_alias
	.size		__nv_reservedSMEM_offset_0_alias, 0, 64
	.other		__nv_reservedSMEM_offset_0_alias,@"STO_CUDA_RESERVED_SHARED STV_DEFAULT"
__nv_reservedSMEM_offset_0_alias:
	.zero		0
	.zero		64


//--------------------- .nv.constant0._Z22backward_weight_kernelPKfS0_Pfiii --------------------------
	.section	.nv.constant0._Z22backward_weight_kernelPKfS0_Pfiii,"a",@progbits
	.sectionflags	@""
	.align	4
.nv.constant0._Z22backward_weight_kernelPKfS0_Pfiii:
	.zero		932


//--------------------- .nv.constant0._Z13linear_kernelPKfS0_S0_Pfiii --------------------------
	.section	.nv.constant0._Z13linear_kernelPKfS0_S0_Pfiii,"a",@progbits
	.sectionflags	@""
	.align	4
.nv.constant0._Z13linear_kernelPKfS0_S0_Pfiii:
	.zero		940


//--------------------- SYMBOLS --------------------------

	.type		.nv.reservedSmem.offset0,@object
	.size		.nv.reservedSmem.offset0,0x4
